	.target	sm_90a

	.elftype	@"ET_EXEC"


//--------------------- .note.nv.tkinfo           --------------------------
	.section	.note.nv.tkinfo,"",@"SHT_NOTE"
	.sectionflags	@"SHF_NOTE_NV_TKINFO"
	.tkinfo
        /*0018*/ 	.word	0x00000002
        /*0030*/ 	.string	""
        /*0030*/ 	.string	"ptxas"
        /*0030*/ 	.string	"Cuda compilation tools, release 13.0, V13.0.88"
        /*0030*/ 	.string	"Build cuda_13.0.r13.0/compiler.36424714_0"
        /*0030*/ 	.string	"-arch sm_90a -m 64 "



//--------------------- .note.nv.cuinfo           --------------------------
	.section	.note.nv.cuinfo,"",@"SHT_NOTE"
	.sectionflags	@"SHF_NOTE_NV_CUINFO"
        /*0018*/ 	.short	0x0002
        /*001a*/ 	.short	0x005a
        /*001c*/ 	.short	0x0082
	.zero		2


//--------------------- .nv.info                  --------------------------
	.section	.nv.info,"",@"SHT_CUDA_INFO"
	.align	4


	//----- nvinfo : EIATTR_REGCOUNT
	.align		4
        /*0000*/ 	.byte	0x04, 0x2f
        /*0002*/ 	.short	(.L_12 - .L_11)
	.align		4
.L_11:
        /*0004*/ 	.word	index@(_ZN7cutlass13device_kernelINS_4gemm6kernel13GemmUniversalIN4cute5tupleIJiiiiEEENS1_10collective13CollectiveMmaINS1_37MainloopSm90TmaGmmaWarpSpecializedFP8ILi2ENS5_IJNS4_1CILi1EEESB_SB_EEENS1_35KernelTmaWarpSpecializedCooperativeEEENS5_IJNSA_ILi192EEENSA_ILi112EEENSA_ILi256EEEEEENS_12float_e4m3_tENS5_IJlSB_lEEESJ_SK_NS4_8TiledMMAINS4_8MMA_AtomIJNS4_4SM904GMMA30MMA_64x16x32_F32E4M3E4M3_SS_TNILNSO_7ScaleInE1ELSQ_1EEEEEENS4_6LayoutINS5_IJNSA_ILi2EEESB_SB_EEENS5_IJSB_NSA_ILi0EEESW_EEEEENS5_IJNS4_10UnderscoreESZ_SZ_EEEEENS4_13SM90_TMA_LOADENS4_14ComposedLayoutINS4_7SwizzleILi3ELi4ELi3EEENS4_18smem_ptr_flag_bitsILi8EEENST_INS5_IJNSA_ILi8EEENSA_ILi128EEEEEENS5_IJS19_SB_EEEEEEEvNS4_8identityES12_S1D_vS1E_EENS_8epilogue10collective6detail29Sm90TmaWarpSpecializedAdapterINS1H_15DefaultEpilogueISJ_SK_SK_NS1G_6thread17LinearCombinationISJ_Li1EffLNS1L_9ScaleType4KindE0ELNS_15FloatRoundStyleE2ESJ_EENS1_15EpilogueDefaultEEEEEvvEEEEvNT_6ParamsE)
        /*0008*/ 	.word	0x000000a8


	//----- nvinfo : EIATTR_FRAME_SIZE
	.align		4
.L_12:
        /*000c*/ 	.byte	0x04, 0x11
        /*000e*/ 	.short	(.L_14 - .L_13)
	.align		4
.L_13:
        /*0010*/ 	.word	index@(_ZN7cutlass13device_kernelINS_4gemm6kernel13GemmUniversalIN4cute5tupleIJiiiiEEENS1_10collective13CollectiveMmaINS1_37MainloopSm90TmaGmmaWarpSpecializedFP8ILi2ENS5_IJNS4_1CILi1EEESB_SB_EEENS1_35KernelTmaWarpSpecializedCooperativeEEENS5_IJNSA_ILi192EEENSA_ILi112EEENSA_ILi256EEEEEENS_12float_e4m3_tENS5_IJlSB_lEEESJ_SK_NS4_8TiledMMAINS4_8MMA_AtomIJNS4_4SM904GMMA30MMA_64x16x32_F32E4M3E4M3_SS_TNILNSO_7ScaleInE1ELSQ_1EEEEEENS4_6LayoutINS5_IJNSA_ILi2EEESB_SB_EEENS5_IJSB_NSA_ILi0EEESW_EEEEENS5_IJNS4_10UnderscoreESZ_SZ_EEEEENS4_13SM90_TMA_LOADENS4_14ComposedLayoutINS4_7SwizzleILi3ELi4ELi3EEENS4_18smem_ptr_flag_bitsILi8EEENST_INS5_IJNSA_ILi8EEENSA_ILi128EEEEEENS5_IJS19_SB_EEEEEEEvNS4_8identityES12_S1D_vS1E_EENS_8epilogue10collective6detail29Sm90TmaWarpSpecializedAdapterINS1H_15DefaultEpilogueISJ_SK_SK_NS1G_6thread17LinearCombinationISJ_Li1EffLNS1L_9ScaleType4KindE0ELNS_15FloatRoundStyleE2ESJ_EENS1_15EpilogueDefaultEEEEEvvEEEEvNT_6ParamsE)
        /*0014*/ 	.word	0x00000010


	//----- nvinfo : EIATTR_MIN_STACK_SIZE
	.align		4
.L_14:
        /*0018*/ 	.byte	0x04, 0x12
        /*001a*/ 	.short	(.L_16 - .L_15)
	.align		4
.L_15:
        /*001c*/ 	.word	index@(_ZN7cutlass13device_kernelINS_4gemm6kernel13GemmUniversalIN4cute5tupleIJiiiiEEENS1_10collective13CollectiveMmaINS1_37MainloopSm90TmaGmmaWarpSpecializedFP8ILi2ENS5_IJNS4_1CILi1EEESB_SB_EEENS1_35KernelTmaWarpSpecializedCooperativeEEENS5_IJNSA_ILi192EEENSA_ILi112EEENSA_ILi256EEEEEENS_12float_e4m3_tENS5_IJlSB_lEEESJ_SK_NS4_8TiledMMAINS4_8MMA_AtomIJNS4_4SM904GMMA30MMA_64x16x32_F32E4M3E4M3_SS_TNILNSO_7ScaleInE1ELSQ_1EEEEEENS4_6LayoutINS5_IJNSA_ILi2EEESB_SB_EEENS5_IJSB_NSA_ILi0EEESW_EEEEENS5_IJNS4_10UnderscoreESZ_SZ_EEEEENS4_13SM90_TMA_LOADENS4_14ComposedLayoutINS4_7SwizzleILi3ELi4ELi3EEENS4_18smem_ptr_flag_bitsILi8EEENST_INS5_IJNSA_ILi8EEENSA_ILi128EEEEEENS5_IJS19_SB_EEEEEEEvNS4_8identityES12_S1D_vS1E_EENS_8epilogue10collective6detail29Sm90TmaWarpSpecializedAdapterINS1H_15DefaultEpilogueISJ_SK_SK_NS1G_6thread17LinearCombinationISJ_Li1EffLNS1L_9ScaleType4KindE0ELNS_15FloatRoundStyleE2ESJ_EENS1_15EpilogueDefaultEEEEEvvEEEEvNT_6ParamsE)
        /*0020*/ 	.word	0x00000010
.L_16:


//--------------------- .nv.compat                --------------------------
	.section	.nv.compat,"",@"SHT_CUDA_COMPAT_INFO"
	.align	4
        /*0000*/ 	.byte	0x02, 0x09, 0x01, 0x00, 0x02, 0x02, 0x04, 0x00, 0x02, 0x05, 0x05, 0x00, 0x03, 0x07, 0x01, 0x01
        /*0010*/ 	.byte	0x02, 0x03, 0x01, 0x00, 0x02, 0x06, 0x01, 0x00, 0x04, 0x0b, 0x08, 0x00, 0x00, 0x00, 0x00, 0x00
        /*0020*/ 	.byte	0x00, 0x00, 0x00, 0x00


//--------------------- .nv.info._ZN7cutlass13device_kernelINS_4gemm6kernel13GemmUniversalIN4cute5tupleIJiiiiEEENS1_10collective13CollectiveMmaINS1_37MainloopSm90TmaGmmaWarpSpecializedFP8ILi2ENS5_IJNS4_1CILi1EEESB_SB_EEENS1_35KernelTmaWarpSpecializedCooperativeEEENS5_IJNSA_ILi192EEENSA_ILi112EEENSA_ILi256EEEEEENS_12float_e4m3_tENS5_IJlSB_lEEESJ_SK_NS4_8TiledMMAINS4_8MMA_AtomIJNS4_4SM904GMMA30MMA_64x16x32_F32E4M3E4M3_SS_TNILNSO_7ScaleInE1ELSQ_1EEEEEENS4_6LayoutINS5_IJNSA_ILi2EEESB_SB_EEENS5_IJSB_NSA_ILi0EEESW_EEEEENS5_IJNS4_10UnderscoreESZ_SZ_EEEEENS4_13SM90_TMA_LOADENS4_14ComposedLayoutINS4_7SwizzleILi3ELi4ELi3EEENS4_18smem_ptr_flag_bitsILi8EEENST_INS5_IJNSA_ILi8EEENSA_ILi128EEEEEENS5_IJS19_SB_EEEEEEEvNS4_8identityES12_S1D_vS1E_EENS_8epilogue10collective6detail29Sm90TmaWarpSpecializedAdapterINS1H_15DefaultEpilogueISJ_SK_SK_NS1G_6thread17LinearCombinationISJ_Li1EffLNS1L_9ScaleType4KindE0ELNS_15FloatRoundStyleE2ESJ_EENS1_15EpilogueDefaultEEEEEvvEEEEvNT_6ParamsE --------------------------
	.section	.nv.info._ZN7cutlass13device_kernelINS_4gemm6kernel13GemmUniversalIN4cute5tupleIJiiiiEEENS1_10collective13CollectiveMmaINS1_37MainloopSm90TmaGmmaWarpSpecializedFP8ILi2ENS5_IJNS4_1CILi1EEESB_SB_EEENS1_35KernelTmaWarpSpecializedCooperativeEEENS5_IJNSA_ILi192EEENSA_ILi112EEENSA_ILi256EEEEEENS_12float_e4m3_tENS5_IJlSB_lEEESJ_SK_NS4_8TiledMMAINS4_8MMA_AtomIJNS4_4SM904GMMA30MMA_64x16x32_F32E4M3E4M3_SS_TNILNSO_7ScaleInE1ELSQ_1EEEEEENS4_6LayoutINS5_IJNSA_ILi2EEESB_SB_EEENS5_IJSB_NSA_ILi0EEESW_EEEEENS5_IJNS4_10UnderscoreESZ_SZ_EEEEENS4_13SM90_TMA_LOADENS4_14ComposedLayoutINS4_7SwizzleILi3ELi4ELi3EEENS4_18smem_ptr_flag_bitsILi8EEENST_INS5_IJNSA_ILi8EEENSA_ILi128EEEEEENS5_IJS19_SB_EEEEEEEvNS4_8identityES12_S1D_vS1E_EENS_8epilogue10collective6detail29Sm90TmaWarpSpecializedAdapterINS1H_15DefaultEpilogueISJ_SK_SK_NS1G_6thread17LinearCombinationISJ_Li1EffLNS1L_9ScaleType4KindE0ELNS_15FloatRoundStyleE2ESJ_EENS1_15EpilogueDefaultEEEEEvvEEEEvNT_6ParamsE,"",@"SHT_CUDA_INFO"
	.sectionflags	@""
	.align	4


	//----- nvinfo : EIATTR_CUDA_API_VERSION
	.align		4
        /*0000*/ 	.byte	0x04, 0x37
        /*0002*/ 	.short	(.L_18 - .L_17)
.L_17:
        /*0004*/ 	.word	0x00000082


	//----- nvinfo : EIATTR_KPARAM_INFO
	.align		4
.L_18:
        /*0008*/ 	.byte	0x04, 0x17
        /*000a*/ 	.short	(.L_20 - .L_19)
.L_19:
        /*000c*/ 	.word	0x00000000
        /*0010*/ 	.short	0x0000
        /*0012*/ 	.short	0x0070
        /*0014*/ 	.byte	0x00, 0xf0, 0x01, 0x10


	//----- nvinfo : EIATTR_SPARSE_MMA_MASK
	.align		4
.L_20:
        /*0018*/ 	.byte	0x03, 0x50
        /*001a*/ 	.short	0x0000


	//----- nvinfo : EIATTR_MAXREG_COUNT
	.align		4
        /*001c*/ 	.byte	0x03, 0x1b
        /*001e*/ 	.short	0x00a8


	//----- nvinfo : EIATTR_NUM_BARRIERS
	.align		4
        /*0020*/ 	.byte	0x02, 0x4c
        /*0022*/ 	.byte	0x01
	.zero		1


	//----- nvinfo : EIATTR_ANNOTATIONS
	.align		4
        /*0024*/ 	.byte	0x04, 0x55
        /*0026*/ 	.short	(.L_22 - .L_21)


	//   ....[0]....
.L_21:
        /*0028*/ 	.word	0x00000001
        /*002c*/ 	.byte	0x50, 0x05, 0x00, 0x00, 0x01, 0x00, 0x00, 0x00, 0x70, 0x05, 0x00, 0x00, 0x01, 0x00, 0x00, 0x00
        /* <DEDUP_REMOVED lines=9> */
        /*00cc*/ 	.byte	0xc0, 0x07, 0x01, 0x00


	//----- nvinfo : EIATTR_MERCURY_ISA_VERSION
	.align		4
.L_22:
        /*00d0*/ 	.byte	0x03, 0x5f
        /*00d2*/ 	.short	0x0101


	//----- nvinfo : EIATTR_INT_WARP_WIDE_INSTR_OFFSETS
	.align		4
        /*00d4*/ 	.byte	0x04, 0x31
        /*00d6*/ 	.short	(.L_24 - .L_23)


	//   ....[0]....
.L_23:
        /*00d8*/ 	.word	0x00000420


	//   ....[1]....
        /*00dc*/ 	.word	0x00000430


	//   ....[2]....
        /*00e0*/ 	.word	0x00000560


	//----- nvinfo : EIATTR_COOP_GROUP_MASK_REGIDS
	.align		4
.L_24:
        /*00e4*/ 	.byte	0x04, 0x29
        /*00e6*/ 	.short	(.L_26 - .L_25)


	//   ....[0]....
.L_25:
        /*00e8*/ 	.word	0xffffffff


	//   ....[1]....
        /*00ec*/ 	.word	0xffffffff


	//   ....[2]....
        /*00f0*/ 	.word	0xffffffff


	//   ....[3]....
        /*00f4*/ 	.word	0xffffffff


	//   ....[4]....
        /*00f8*/ 	.word	0xffffffff


	//----- nvinfo : EIATTR_COOP_GROUP_INSTR_OFFSETS
	.align		4
.L_26:
        /*00fc*/ 	.byte	0x04, 0x28
        /*00fe*/ 	.short	(.L_28 - .L_27)


	//   ....[0]....
.L_27:
        /*0100*/ 	.word	0x00000070


	//   ....[1]....
        /*0104*/ 	.word	0x00000080


	//   ....[2]....
        /*0108*/ 	.word	0x000001a0


	//   ....[3]....
        /*010c*/ 	.word	0x00000370


	//   ....[4]....
        /*0110*/ 	.word	0x00001280


	//----- nvinfo : EIATTR_REG_RECONFIG
	.align		4
.L_28:
        /*0114*/ 	.byte	0x01, 0x54
	.zero		2


	//----- nvinfo : EIATTR_MBARRIER_INSTR_OFFSETS
	.align		4
        /*0118*/ 	.byte	0x04, 0x39
        /*011a*/ 	.short	(.L_30 - .L_29)


	//   ....[0]....
.L_29:
        /*011c*/ 	.word	0x00000320
        /*0120*/ 	.word	0x000000ff
        /*0124*/ 	.word	0x00000000
        /*0128*/ 	.short	0x0100
        /*012a*/ 	.byte	0x0a
	.zero		1


	//   ....[1]....
        /*012c*/ 	.word	0x00000330
        /*0130*/ 	.word	0x000000ff
        /*0134*/ 	.word	0x00000010
        /*0138*/ 	.short	0x0100
        /*013a*/ 	.byte	0x0a
	.zero		1


	//   ....[2]....
        /*013c*/ 	.word	0x00000340
        /*0140*/ 	.word	0x000000ff
        /*0144*/ 	.word	0x00000008
        /*0148*/ 	.short	0x0100
        /*014a*/ 	.byte	0x0a
	.zero		1


	//   ....[3]....
        /*014c*/ 	.word	0x00000350
        /*0150*/ 	.word	0x000000ff
        /*0154*/ 	.word	0x00000018
        /*0158*/ 	.short	0x0100
        /*015a*/ 	.byte	0x0a
	.zero		1


	//   ....[4]....
        /*015c*/ 	.word	0x00000590
        /*0160*/ 	.word	0x000000ff
        /*0164*/ 	.word	0x00000030
        /*0168*/ 	.short	0x0100
        /*016a*/ 	.byte	0x08
	.zero		1


	//   ....[5]....
        /*016c*/ 	.word	0x000005a0
        /*0170*/ 	.word	0x000000ff
        /*0174*/ 	.word	0x00000038
        /*0178*/ 	.short	0x0100
        /*017a*/ 	.byte	0x08
	.zero		1


	//   ....[6]....
        /*017c*/ 	.word	0x000018d0
        /*0180*/ 	.word	0x000000ff
        /*0184*/ 	.word	0x00000000
        /*0188*/ 	.short	0x010a
        /*018a*/ 	.byte	0x0c
	.zero		1


	//   ....[7]....
        /*018c*/ 	.word	0x00001930
        /*0190*/ 	.word	0x000000ff
        /*0194*/ 	.word	0x00000000
        /*0198*/ 	.short	0x010a
        /*019a*/ 	.byte	0x0c
	.zero		1


	//   ....[8]....
        /*019c*/ 	.word	0x00004380
        /*01a0*/ 	.word	0x000000ff
        /*01a4*/ 	.word	0x00000000
        /*01a8*/ 	.short	0x010a
        /*01aa*/ 	.byte	0x0e
	.zero		1


	//   ....[9]....
        /*01ac*/ 	.word	0x000043c0
        /*01b0*/ 	.word	0x000000ff
        /*01b4*/ 	.word	0x00000000
        /*01b8*/ 	.short	0x010a
        /*01ba*/ 	.byte	0x0e
	.zero		1


	//   ....[10]....
        /*01bc*/ 	.word	0x000069b0
        /*01c0*/ 	.word	0x000000ff
        /*01c4*/ 	.word	0x00000000
        /*01c8*/ 	.short	0x0101
        /*01ca*/ 	.byte	0x0d
	.zero		1


	//   ....[11]....
        /*01cc*/ 	.word	0x00007320
        /*01d0*/ 	.word	0x000000ff
        /*01d4*/ 	.word	0x00000000
        /*01d8*/ 	.short	0x0101
        /*01da*/ 	.byte	0x06
	.zero		1


	//   ....[12]....
        /*01dc*/ 	.word	0x00010270
        /*01e0*/ 	.word	0x0000000d
        /*01e4*/ 	.word	0x00000010
        /*01e8*/ 	.short	0x010a
        /*01ea*/ 	.byte	0x3f
	.zero		1


	//   ....[13]....
        /*01ec*/ 	.word	0x00010740
        /*01f0*/ 	.word	0x00000003
        /*01f4*/ 	.word	0x00000038
        /*01f8*/ 	.short	0x0101
        /*01fa*/ 	.byte	0x3f
	.zero		1


	//   ....[14]....
        /*01fc*/ 	.word	0x00010e70
        /*0200*/ 	.word	0x00000007
        /*0204*/ 	.word	0x00000000
        /*0208*/ 	.short	0x010a
        /*020a*/ 	.byte	0x3f
	.zero		1


	//   ....[15]....
        /*020c*/ 	.word	0x00010ef0
        /*0210*/ 	.word	0x00000003
        /*0214*/ 	.word	0x00000000
        /*0218*/ 	.short	0x010a
        /*021a*/ 	.byte	0x3f
	.zero		1


	//   ....[16]....
        /*021c*/ 	.word	0x00010f60
        /*0220*/ 	.word	0x00000003
        /*0224*/ 	.word	0x00000000
        /*0228*/ 	.short	0x010a
        /*022a*/ 	.byte	0x3f
	.zero		1


	//   ....[17]....
        /*022c*/ 	.word	0x00010fc0
        /*0230*/ 	.word	0x000000e2
        /*0234*/ 	.word	0x00000000
        /*0238*/ 	.short	0x010a
        /*023a*/ 	.byte	0x3f
	.zero		1


	//   ....[18]....
        /*023c*/ 	.word	0x00011090
        /*0240*/ 	.word	0x0000000d
        /*0244*/ 	.word	0x00000010
        /*0248*/ 	.short	0x010a
        /*024a*/ 	.byte	0x3f
	.zero		1


	//   ....[19]....
        /*024c*/ 	.word	0x00011170
        /*0250*/ 	.word	0x00000007
        /*0254*/ 	.word	0x00000000
        /*0258*/ 	.short	0x010a
        /*025a*/ 	.byte	0x3f
	.zero		1


	//----- nvinfo : EIATTR_NUM_MBARRIERS
	.align		4
.L_30:
        /*025c*/ 	.byte	0x03, 0x38
        /*025e*/ 	.short	0x0006


	//----- nvinfo : EIATTR_EXIT_INSTR_OFFSETS
	.align		4
        /*0260*/ 	.byte	0x04, 0x1c
        /*0262*/ 	.short	(.L_32 - .L_31)


	//   ....[0]....
.L_31:
        /*0264*/ 	.word	0x00000600


	//   ....[1]....
        /*0268*/ 	.word	0x00000f50


	//   ....[2]....
        /*026c*/ 	.word	0x0000f8b0


	//   ....[3]....
        /*0270*/ 	.word	0x0000ff00


	//   ....[4]....
        /*0274*/ 	.word	0x00010f40


	//----- nvinfo : EIATTR_MAX_THREADS
	.align		4
.L_32:
        /*0278*/ 	.byte	0x04, 0x05
        /*027a*/ 	.short	(.L_34 - .L_33)
.L_33:
        /*027c*/ 	.word	0x00000180
        /*0280*/ 	.word	0x00000001
        /*0284*/ 	.word	0x00000001


	//----- nvinfo : EIATTR_CRS_STACK_SIZE
	.align		4
.L_34:
        /*0288*/ 	.byte	0x04, 0x1e
        /*028a*/ 	.short	(.L_36 - .L_35)
.L_35:
        /*028c*/ 	.word	0x00000000


	//----- nvinfo : EIATTR_CBANK_PARAM_SIZE
	.align		4
.L_36:
        /*0290*/ 	.byte	0x03, 0x19
        /*0292*/ 	.short	0x0470


	//----- nvinfo : EIATTR_PARAM_CBANK
	.align		4
        /*0294*/ 	.byte	0x04, 0x0a
        /*0296*/ 	.short	(.L_38 - .L_37)
	.align		4
.L_37:
        /*0298*/ 	.word	index@(.nv.constant0._ZN7cutlass13device_kernelINS_4gemm6kernel13GemmUniversalIN4cute5tupleIJiiiiEEENS1_10collective13CollectiveMmaINS1_37MainloopSm90TmaGmmaWarpSpecializedFP8ILi2ENS5_IJNS4_1CILi1EEESB_SB_EEENS1_35KernelTmaWarpSpecializedCooperativeEEENS5_IJNSA_ILi192EEENSA_ILi112EEENSA_ILi256EEEEEENS_12float_e4m3_tENS5_IJlSB_lEEESJ_SK_NS4_8TiledMMAINS4_8MMA_AtomIJNS4_4SM904GMMA30MMA_64x16x32_F32E4M3E4M3_SS_TNILNSO_7ScaleInE1ELSQ_1EEEEEENS4_6LayoutINS5_IJNSA_ILi2EEESB_SB_EEENS5_IJSB_NSA_ILi0EEESW_EEEEENS5_IJNS4_10UnderscoreESZ_SZ_EEEEENS4_13SM90_TMA_LOADENS4_14ComposedLayoutINS4_7SwizzleILi3ELi4ELi3EEENS4_18smem_ptr_flag_bitsILi8EEENST_INS5_IJNSA_ILi8EEENSA_ILi128EEEEEENS5_IJS19_SB_EEEEEEEvNS4_8identityES12_S1D_vS1E_EENS_8epilogue10collective6detail29Sm90TmaWarpSpecializedAdapterINS1H_15DefaultEpilogueISJ_SK_SK_NS1G_6thread17LinearCombinationISJ_Li1EffLNS1L_9ScaleType4KindE0ELNS_15FloatRoundStyleE2ESJ_EENS1_15EpilogueDefaultEEEEEvvEEEEvNT_6ParamsE)
        /*029c*/ 	.short	0x0210
        /*029e*/ 	.short	0x0470


	//----- nvinfo : EIATTR_SW_WAR
	.align		4
.L_38:
        /*02a0*/ 	.byte	0x04, 0x36
        /*02a2*/ 	.short	(.L_40 - .L_39)
.L_39:
        /*02a4*/ 	.word	0x00000008
.L_40:


//--------------------- .nv.callgraph             --------------------------
	.section	.nv.callgraph,"",@"SHT_CUDA_CALLGRAPH"
	.align	4
	.sectionentsize	8
	.align		4
        /*0000*/ 	.word	0x00000000
	.align		4
        /*0004*/ 	.word	0xffffffff
	.align		4
        /*0008*/ 	.word	0x00000000
	.align		4
        /*000c*/ 	.word	0xfffffffe
	.align		4
        /*0010*/ 	.word	0x00000000
	.align		4
        /*0014*/ 	.word	0xfffffffd
	.align		4
        /*0018*/ 	.word	0x00000000
	.align		4
        /*001c*/ 	.word	0xfffffffc


//--------------------- .nv.constant4             --------------------------
	.section	.nv.constant4,"a",@progbits
	.align	8
	.align		8
.nv.constant4:
        /*0000*/ 	.dword	_ZN40_INTERNAL_1b76d20e_4_k_cu_d0160790_103274cuda3std3__45__cpo5beginE
	.align		8
        /*0008*/ 	.dword	_ZN40_INTERNAL_1b76d20e_4_k_cu_d0160790_103274cuda3std3__45__cpo3endE
	.align		8
        /*0010*/ 	.dword	_ZN40_INTERNAL_1b76d20e_4_k_cu_d0160790_103274cuda3std3__45__cpo6cbeginE
	.align		8
        /*0018*/ 	.dword	_ZN40_INTERNAL_1b76d20e_4_k_cu_d0160790_103274cuda3std3__45__cpo4cendE
	.align		8
        /*0020*/ 	.dword	_ZN40_INTERNAL_1b76d20e_4_k_cu_d0160790_103274cuda3std3__442_GLOBAL__N__1b76d20e_4_k_cu_d0160790_103276ignoreE
	.align		8
        /*0028*/ 	.dword	_ZN40_INTERNAL_1b76d20e_4_k_cu_d0160790_103274cuda3std3__419piecewise_constructE
	.align		8
        /*0030*/ 	.dword	_ZN40_INTERNAL_1b76d20e_4_k_cu_d0160790_103274cuda3std3__48in_placeE
	.align		8
        /*0038*/ 	.dword	_ZN40_INTERNAL_1b76d20e_4_k_cu_d0160790_103274cuda3std6ranges3__45__cpo4swapE
	.align		8
        /*0040*/ 	.dword	_ZN40_INTERNAL_1b76d20e_4_k_cu_d0160790_103274cuda3std6ranges3__45__cpo9iter_moveE
	.align		8
        /*0048*/ 	.dword	_ZN40_INTERNAL_1b76d20e_4_k_cu_d0160790_103274cute7productE
	.align		8
        /*0050*/ 	.dword	_ZN40_INTERNAL_1b76d20e_4_k_cu_d0160790_103274cute1_E


//--------------------- .text._ZN7cutlass13device_kernelINS_4gemm6kernel13GemmUniversalIN4cute5tupleIJiiiiEEENS1_10collective13CollectiveMmaINS1_37MainloopSm90TmaGmmaWarpSpecializedFP8ILi2ENS5_IJNS4_1CILi1EEESB_SB_EEENS1_35KernelTmaWarpSpecializedCooperativeEEENS5_IJNSA_ILi192EEENSA_ILi112EEENSA_ILi256EEEEEENS_12float_e4m3_tENS5_IJlSB_lEEESJ_SK_NS4_8TiledMMAINS4_8MMA_AtomIJNS4_4SM904GMMA30MMA_64x16x32_F32E4M3E4M3_SS_TNILNSO_7ScaleInE1ELSQ_1EEEEEENS4_6LayoutINS5_IJNSA_ILi2EEESB_SB_EEENS5_IJSB_NSA_ILi0EEESW_EEEEENS5_IJNS4_10UnderscoreESZ_SZ_EEEEENS4_13SM90_TMA_LOADENS4_14ComposedLayoutINS4_7SwizzleILi3ELi4ELi3EEENS4_18smem_ptr_flag_bitsILi8EEENST_INS5_IJNSA_ILi8EEENSA_ILi128EEEEEENS5_IJS19_SB_EEEEEEEvNS4_8identityES12_S1D_vS1E_EENS_8epilogue10collective6detail29Sm90TmaWarpSpecializedAdapterINS1H_15DefaultEpilogueISJ_SK_SK_NS1G_6thread17LinearCombinationISJ_Li1EffLNS1L_9ScaleType4KindE0ELNS_15FloatRoundStyleE2ESJ_EENS1_15EpilogueDefaultEEEEEvvEEEEvNT_6ParamsE --------------------------
	.section	.text._ZN7cutlass13device_kernelINS_4gemm6kernel13GemmUniversalIN4cute5tupleIJiiiiEEENS1_10collective13CollectiveMmaINS1_37MainloopSm90TmaGmmaWarpSpecializedFP8ILi2ENS5_IJNS4_1CILi1EEESB_SB_EEENS1_35KernelTmaWarpSpecializedCooperativeEEENS5_IJNSA_ILi192EEENSA_ILi112EEENSA_ILi256EEEEEENS_12float_e4m3_tENS5_IJlSB_lEEESJ_SK_NS4_8TiledMMAINS4_8MMA_AtomIJNS4_4SM904GMMA30MMA_64x16x32_F32E4M3E4M3_SS_TNILNSO_7ScaleInE1ELSQ_1EEEEEENS4_6LayoutINS5_IJNSA_ILi2EEESB_SB_EEENS5_IJSB_NSA_ILi0EEESW_EEEEENS5_IJNS4_10UnderscoreESZ_SZ_EEEEENS4_13SM90_TMA_LOADENS4_14ComposedLayoutINS4_7SwizzleILi3ELi4ELi3EEENS4_18smem_ptr_flag_bitsILi8EEENST_INS5_IJNSA_ILi8EEENSA_ILi128EEEEEENS5_IJS19_SB_EEEEEEEvNS4_8identityES12_S1D_vS1E_EENS_8epilogue10collective6detail29Sm90TmaWarpSpecializedAdapterINS1H_15DefaultEpilogueISJ_SK_SK_NS1G_6thread17LinearCombinationISJ_Li1EffLNS1L_9ScaleType4KindE0ELNS_15FloatRoundStyleE2ESJ_EENS1_15EpilogueDefaultEEEEEvvEEEEvNT_6ParamsE,"ax",@progbits
	.align	128
.text._ZN7cutlass13device_kernelINS_4gemm6kernel13GemmUniversalIN4cute5tupleIJiiiiEEENS1_10collective13CollectiveMmaINS1_37MainloopSm90TmaGmmaWarpSpecializedFP8ILi2ENS5_IJNS4_1CILi1EEESB_SB_EEENS1_35KernelTmaWarpSpecializedCooperativeEEENS5_IJNSA_ILi192EEENSA_ILi112EEENSA_ILi256EEEEEENS_12float_e4m3_tENS5_IJlSB_lEEESJ_SK_NS4_8TiledMMAINS4_8MMA_AtomIJNS4_4SM904GMMA30MMA_64x16x32_F32E4M3E4M3_SS_TNILNSO_7ScaleInE1ELSQ_1EEEEEENS4_6LayoutINS5_IJNSA_ILi2EEESB_SB_EEENS5_IJSB_NSA_ILi0EEESW_EEEEENS5_IJNS4_10UnderscoreESZ_SZ_EEEEENS4_13SM90_TMA_LOADENS4_14ComposedLayoutINS4_7SwizzleILi3ELi4ELi3EEENS4_18smem_ptr_flag_bitsILi8EEENST_INS5_IJNSA_ILi8EEENSA_ILi128EEEEEENS5_IJS19_SB_EEEEEEEvNS4_8identityES12_S1D_vS1E_EENS_8epilogue10collective6detail29Sm90TmaWarpSpecializedAdapterINS1H_15DefaultEpilogueISJ_SK_SK_NS1G_6thread17LinearCombinationISJ_Li1EffLNS1L_9ScaleType4KindE0ELNS_15FloatRoundStyleE2ESJ_EENS1_15EpilogueDefaultEEEEEvvEEEEvNT_6ParamsE:
        .type           _ZN7cutlass13device_kernelINS_4gemm6kernel13GemmUniversalIN4cute5tupleIJiiiiEEENS1_10collective13CollectiveMmaINS1_37MainloopSm90TmaGmmaWarpSpecializedFP8ILi2ENS5_IJNS4_1CILi1EEESB_SB_EEENS1_35KernelTmaWarpSpecializedCooperativeEEENS5_IJNSA_ILi192EEENSA_ILi112EEENSA_ILi256EEEEEENS_12float_e4m3_tENS5_IJlSB_lEEESJ_SK_NS4_8TiledMMAINS4_8MMA_AtomIJNS4_4SM904GMMA30MMA_64x16x32_F32E4M3E4M3_SS_TNILNSO_7ScaleInE1ELSQ_1EEEEEENS4_6LayoutINS5_IJNSA_ILi2EEESB_SB_EEENS5_IJSB_NSA_ILi0EEESW_EEEEENS5_IJNS4_10UnderscoreESZ_SZ_EEEEENS4_13SM90_TMA_LOADENS4_14ComposedLayoutINS4_7SwizzleILi3ELi4ELi3EEENS4_18smem_ptr_flag_bitsILi8EEENST_INS5_IJNSA_ILi8EEENSA_ILi128EEEEEENS5_IJS19_SB_EEEEEEEvNS4_8identityES12_S1D_vS1E_EENS_8epilogue10collective6detail29Sm90TmaWarpSpecializedAdapterINS1H_15DefaultEpilogueISJ_SK_SK_NS1G_6thread17LinearCombinationISJ_Li1EffLNS1L_9ScaleType4KindE0ELNS_15FloatRoundStyleE2ESJ_EENS1_15EpilogueDefaultEEEEEvvEEEEvNT_6ParamsE,@function
        .size           _ZN7cutlass13device_kernelINS_4gemm6kernel13GemmUniversalIN4cute5tupleIJiiiiEEENS1_10collective13CollectiveMmaINS1_37MainloopSm90TmaGmmaWarpSpecializedFP8ILi2ENS5_IJNS4_1CILi1EEESB_SB_EEENS1_35KernelTmaWarpSpecializedCooperativeEEENS5_IJNSA_ILi192EEENSA_ILi112EEENSA_ILi256EEEEEENS_12float_e4m3_tENS5_IJlSB_lEEESJ_SK_NS4_8TiledMMAINS4_8MMA_AtomIJNS4_4SM904GMMA30MMA_64x16x32_F32E4M3E4M3_SS_TNILNSO_7ScaleInE1ELSQ_1EEEEEENS4_6LayoutINS5_IJNSA_ILi2EEESB_SB_EEENS5_IJSB_NSA_ILi0EEESW_EEEEENS5_IJNS4_10UnderscoreESZ_SZ_EEEEENS4_13SM90_TMA_LOADENS4_14ComposedLayoutINS4_7SwizzleILi3ELi4ELi3EEENS4_18smem_ptr_flag_bitsILi8EEENST_INS5_IJNSA_ILi8EEENSA_ILi128EEEEEENS5_IJS19_SB_EEEEEEEvNS4_8identityES12_S1D_vS1E_EENS_8epilogue10collective6detail29Sm90TmaWarpSpecializedAdapterINS1H_15DefaultEpilogueISJ_SK_SK_NS1G_6thread17LinearCombinationISJ_Li1EffLNS1L_9ScaleType4KindE0ELNS_15FloatRoundStyleE2ESJ_EENS1_15EpilogueDefaultEEEEEvvEEEEvNT_6ParamsE,(.L_x_293 - _ZN7cutlass13device_kernelINS_4gemm6kernel13GemmUniversalIN4cute5tupleIJiiiiEEENS1_10collective13CollectiveMmaINS1_37MainloopSm90TmaGmmaWarpSpecializedFP8ILi2ENS5_IJNS4_1CILi1EEESB_SB_EEENS1_35KernelTmaWarpSpecializedCooperativeEEENS5_IJNSA_ILi192EEENSA_ILi112EEENSA_ILi256EEEEEENS_12float_e4m3_tENS5_IJlSB_lEEESJ_SK_NS4_8TiledMMAINS4_8MMA_AtomIJNS4_4SM904GMMA30MMA_64x16x32_F32E4M3E4M3_SS_TNILNSO_7ScaleInE1ELSQ_1EEEEEENS4_6LayoutINS5_IJNSA_ILi2EEESB_SB_EEENS5_IJSB_NSA_ILi0EEESW_EEEEENS5_IJNS4_10UnderscoreESZ_SZ_EEEEENS4_13SM90_TMA_LOADENS4_14ComposedLayoutINS4_7SwizzleILi3ELi4ELi3EEENS4_18smem_ptr_flag_bitsILi8EEENST_INS5_IJNSA_ILi8EEENSA_ILi128EEEEEENS5_IJS19_SB_EEEEEEEvNS4_8identityES12_S1D_vS1E_EENS_8epilogue10collective6detail29Sm90TmaWarpSpecializedAdapterINS1H_15DefaultEpilogueISJ_SK_SK_NS1G_6thread17LinearCombinationISJ_Li1EffLNS1L_9ScaleType4KindE0ELNS_15FloatRoundStyleE2ESJ_EENS1_15EpilogueDefaultEEEEEvvEEEEvNT_6ParamsE)
        .other          _ZN7cutlass13device_kernelINS_4gemm6kernel13GemmUniversalIN4cute5tupleIJiiiiEEENS1_10collective13CollectiveMmaINS1_37MainloopSm90TmaGmmaWarpSpecializedFP8ILi2ENS5_IJNS4_1CILi1EEESB_SB_EEENS1_35KernelTmaWarpSpecializedCooperativeEEENS5_IJNSA_ILi192EEENSA_ILi112EEENSA_ILi256EEEEEENS_12float_e4m3_tENS5_IJlSB_lEEESJ_SK_NS4_8TiledMMAINS4_8MMA_AtomIJNS4_4SM904GMMA30MMA_64x16x32_F32E4M3E4M3_SS_TNILNSO_7ScaleInE1ELSQ_1EEEEEENS4_6LayoutINS5_IJNSA_ILi2EEESB_SB_EEENS5_IJSB_NSA_ILi0EEESW_EEEEENS5_IJNS4_10UnderscoreESZ_SZ_EEEEENS4_13SM90_TMA_LOADENS4_14ComposedLayoutINS4_7SwizzleILi3ELi4ELi3EEENS4_18smem_ptr_flag_bitsILi8EEENST_INS5_IJNSA_ILi8EEENSA_ILi128EEEEEENS5_IJS19_SB_EEEEEEEvNS4_8identityES12_S1D_vS1E_EENS_8epilogue10collective6detail29Sm90TmaWarpSpecializedAdapterINS1H_15DefaultEpilogueISJ_SK_SK_NS1G_6thread17LinearCombinationISJ_Li1EffLNS1L_9ScaleType4KindE0ELNS_15FloatRoundStyleE2ESJ_EENS1_15EpilogueDefaultEEEEEvvEEEEvNT_6ParamsE,@"STO_CUDA_ENTRY STV_DEFAULT"
_ZN7cutlass13device_kernelINS_4gemm6kernel13GemmUniversalIN4cute5tupleIJiiiiEEENS1_10collective13CollectiveMmaINS1_37MainloopSm90TmaGmmaWarpSpecializedFP8ILi2ENS5_IJNS4_1CILi1EEESB_SB_EEENS1_35KernelTmaWarpSpecializedCooperativeEEENS5_IJNSA_ILi192EEENSA_ILi112EEENSA_ILi256EEEEEENS_12float_e4m3_tENS5_IJlSB_lEEESJ_SK_NS4_8TiledMMAINS4_8MMA_AtomIJNS4_4SM904GMMA30MMA_64x16x32_F32E4M3E4M3_SS_TNILNSO_7ScaleInE1ELSQ_1EEEEEENS4_6LayoutINS5_IJNSA_ILi2EEESB_SB_EEENS5_IJSB_NSA_ILi0EEESW_EEEEENS5_IJNS4_10UnderscoreESZ_SZ_EEEEENS4_13SM90_TMA_LOADENS4_14ComposedLayoutINS4_7SwizzleILi3ELi4ELi3EEENS4_18smem_ptr_flag_bitsILi8EEENST_INS5_IJNSA_ILi8EEENSA_ILi128EEEEEENS5_IJS19_SB_EEEEEEEvNS4_8identityES12_S1D_vS1E_EENS_8epilogue10collective6detail29Sm90TmaWarpSpecializedAdapterINS1H_15DefaultEpilogueISJ_SK_SK_NS1G_6thread17LinearCombinationISJ_Li1EffLNS1L_9ScaleType4KindE0ELNS_15FloatRoundStyleE2ESJ_EENS1_15EpilogueDefaultEEEEEvvEEEEvNT_6ParamsE:
[----:B------:R-:W0:Y:S02]  /*0000*/  LDC R1, c[0x0][0x28] ;  /* 0x00000a00ff017b82 */ /* 0x000e240000000800 */
[----:B0-----:R-:W-:Y:S01]  /*0010*/  VIADD R1, R1, 0xfffffff0 ;  /* 0xfffffff001017836 */ /* 0x001fe20000000000 */
[----:B------:R-:W0:Y:S01]  /*0020*/  S2R R2, SR_TID.X ;  /* 0x0000000000027919 */ /* 0x000e220000002100 */
[----:B------:R-:W-:Y:S01]  /*0030*/  ELECT P0, URZ, PT ;  /* 0x00000000003f782f */ /* 0x000fe20003800000 */
[----:B------:R-:W-:Y:S01]  /*0040*/  BSSY B0, `(.L_x_0) ;  /* 0x0000015000007945 */ /* 0x000fe20003800000 */
[--C-:B0-----:R-:W-:Y:S02]  /*0050*/  SHF.R.U32.HI R0, RZ, 0x5, R2.reuse ;  /* 0x00000005ff007819 */ /* 0x101fe40000011602 */
[----:B------:R-:W-:-:S03]  /*0060*/  SHF.R.U32.HI R2, RZ, 0x7, R2 ;  /* 0x00000007ff027819 */ /* 0x000fc60000011602 */
[----:B------:R-:W0:Y:S04]  /*0070*/  SHFL.IDX PT, R3, R0, RZ, 0x1f ;  /* 0x00001fff00037589 */ /* 0x000e2800000e0000 */
[----:B------:R-:W1:Y:S01]  /*0080*/  SHFL.IDX PT, R2, R2, RZ, 0x1f ;  /* 0x00001fff02027589 */ /* 0x000e6200000e0000 */
[----:B0-----:R-:W-:Y:S02]  /*0090*/  R2UR UR4, R3 ;  /* 0x00000000030472ca */ /* 0x001fe400000e0000 */
[----:B-1----:R-:W-:-:S11]  /*00a0*/  R2UR UR8, R2 ;  /* 0x00000000020872ca */ /* 0x002fd600000e0000 */
[----:B------:R-:W-:Y:S02]  /*00b0*/  USHF.R.S32.HI UR5, URZ, 0x1f, UR4 ;  /* 0x0000001f3f057899 */ /* 0x000fe40008011404 */
[----:B------:R-:W-:Y:S02]  /*00c0*/  ISETP.NE.OR P0, PT, RZ, UR4, !P0 ;  /* 0x00000004ff007c0c */ /* 0x000fe4000c705670 */
[----:B------:R-:W-:-:S04]  /*00d0*/  ULEA.HI UR5, UR5, UR4, URZ, 0x2 ;  /* 0x0000000405057291 */ /* 0x000fc8000f8f103f */
[----:B------:R-:W-:-:S04]  /*00e0*/  ULOP3.LUT UR5, UR5, 0xfffffffc, URZ, 0xc0, !UPT ;  /* 0xfffffffc05057892 */ /* 0x000fc8000f8ec03f */
[----:B------:R-:W-:-:S03]  /*00f0*/  UIADD3 UR6, UR4, -UR5, URZ ;  /* 0x8000000504067290 */ /* 0x000fc6000fffe03f */
[----:B------:R-:W-:Y:S09]  /*0100*/  @P0 BRA `(.L_x_1) ;  /* 0x0000000000200947 */ /* 0x000ff20003800000 */
[----:B------:R-:W-:Y:S02]  /*0110*/  ULDC.64 UR4, c[0x0][0x198] ;  /* 0x0000660000047ab9 */ /* 0x000fe40000000a00 */
[----:B------:R-:W-:Y:S02]  /*0120*/  UIADD3 UR10, UP0, UR4, 0xf0, URZ ;  /* 0x000000f0040a7890 */ /* 0x000fe4000ff1e03f */
[----:B------:R-:W-:Y:S02]  /*0130*/  UIADD3 UR4, UP1, UR4, 0x1f0, URZ ;  /* 0x000001f004047890 */ /* 0x000fe4000ff3e03f */
[----:B------:R-:W-:Y:S02]  /*0140*/  UIADD3.X UR11, URZ, UR5, URZ, UP0, !UPT ;  /* 0x000000053f0b7290 */ /* 0x000fe400087fe43f */
[----:B------:R-:W-:-:S07]  /*0150*/  UIADD3.X UR5, URZ, UR5, URZ, UP1, !UPT ;  /* 0x000000053f057290 */ /* 0x000fce0008ffe43f */
[----:B------:R0:W-:Y:S02]  /*0160*/  UTMACCTL.PF [UR10] ;  /* 0x000000000a0079b9 */ /* 0x0001e40008040000 */
[----:B------:R0:W-:Y:S02]  /*0170*/  UTMACCTL.PF [UR4] ;  /* 0x00000000040079b9 */ /* 0x0001e40008040000 */
[----:B0-----:R-:W-:Y:S01]  /*0180*/  NOP ;  /* 0x0000000000007918 */ /* 0x001fe20000000000 */
.L_x_1:
[----:B------:R-:W-:Y:S05]  /*0190*/  BSYNC B0 ;  /* 0x0000000000007941 */ /* 0x000fea0003800000 */
.L_x_0:
[----:B------:R-:W0:Y:S01]  /*01a0*/  SHFL.IDX PT, R2, R0, RZ, 0x1f ;  /* 0x00001fff00027589 */ /* 0x000e2200000e0000 */
[----:B------:R-:W-:Y:S01]  /*01b0*/  UISETP.NE.AND UP0, UPT, UR6, 0x3, UPT ;  /* 0x000000030600788c */ /* 0x000fe2000bf05270 */
[----:B------:R-:W-:Y:S01]  /*01c0*/  ISETP.NE.AND P1, PT, RZ, UR8, PT ;  /* 0x00000008ff007c0c */ /* 0x000fe2000bf25270 */
[----:B------:R-:W-:Y:S02]  /*01d0*/  UIADD3 UR11, UR8, -0x1, URZ ;  /* 0xffffffff080b7890 */ /* 0x000fe4000fffe03f */
[----:B------:R-:W-:Y:S02]  /*01e0*/  UISETP.EQ.OR UP0, UPT, UR6, URZ, !UP0 ;  /* 0x0000003f0600728c */ /* 0x000fe4000c702670 */
[----:B------:R-:W-:Y:S02]  /*01f0*/  UISETP.GE.U32.AND UP1, UPT, UR11, 0x2, UPT ;  /* 0x000000020b00788c */ /* 0x000fe4000bf26070 */
[----:B------:R-:W-:-:S04]  /*0200*/  UISETP.EQ.AND UP0, UPT, UR8, URZ, UP0 ;  /* 0x0000003f0800728c */ /* 0x000fc80008702270 */
[----:B------:R-:W-:-:S04]  /*0210*/  USEL UR7, URZ, 0x1, !UP0 ;  /* 0x000000013f077887 */ /* 0x000fc8000c000000 */
[----:B------:R-:W-:Y:S01]  /*0220*/  USEL UR7, UR7, 0x2, UP1 ;  /* 0x0000000207077887 */ /* 0x000fe20008800000 */
[----:B0-----:R-:W-:-:S13]  /*0230*/  ISETP.NE.AND P0, PT, R2, RZ, PT ;  /* 0x000000ff0200720c */ /* 0x001fda0003f05270 */
[----:B------:R-:W-:Y:S05]  /*0240*/  @P0 BRA `(.L_x_2) ;  /* 0x0000000000480947 */ /* 0x000fea0003800000 */
[----:B------:R-:W0:Y:S01]  /*0250*/  S2UR UR10, SR_CgaCtaId ;  /* 0x00000000000a79c3 */ /* 0x000e220000008800 */
[----:B------:R-:W-:Y:S01]  /*0260*/  UMOV UR4, 0x400 ;  /* 0x0000040000047882 */ /* 0x000fe20000000000 */
[----:B------:R-:W-:Y:S01]  /*0270*/  UMOV UR5, 0x1 ;  /* 0x0000000100057882 */ /* 0x000fe20000000000 */
[----:B------:R-:W-:Y:S01]  /*0280*/  UMOV UR8, 0x100 ;  /* 0x0000010000087882 */ /* 0x000fe20000000000 */
[----:B------:R-:W-:Y:S01]  /*0290*/  ELECT P0, URZ, PT ;  /* 0x00000000003f782f */ /* 0x000fe20003800000 */
[----:B------:R-:W-:-:S04]  /*02a0*/  UIADD3 UR8, -UR8, 0x100000, URZ ;  /* 0x0010000008087890 */ /* 0x000fc8000fffe13f */
[----:B------:R-:W-:Y:S02]  /*02b0*/  USHF.L.U32 UR9, UR8, 0xb, URZ ;  /* 0x0000000b08097899 */ /* 0x000fe4000800063f */
[----:B------:R-:W-:Y:S02]  /*02c0*/  USHF.L.U32 UR8, UR8, 0x1, URZ ;  /* 0x0000000108087899 */ /* 0x000fe4000800063f */
[----:B0-----:R-:W-:Y:S02]  /*02d0*/  ULEA UR10, UR10, UR4, 0x18 ;  /* 0x000000040a0a7291 */ /* 0x001fe4000f8ec03f */
[----:B------:R-:W-:-:S04]  /*02e0*/  UIADD3 UR4, -UR5, 0x100000, URZ ;  /* 0x0010000005047890 */ /* 0x000fc8000fffe13f */
[----:B------:R-:W-:Y:S02]  /*02f0*/  USHF.L.U32 UR5, UR4, 0xb, URZ ;  /* 0x0000000b04057899 */ /* 0x000fe4000800063f */
[----:B------:R-:W-:Y:S01]  /*0300*/  USHF.L.U32 UR4, UR4, 0x1, URZ ;  /* 0x0000000104047899 */ /* 0x000fe2000800063f */
[----:B------:R-:W0:Y:S11]  /*0310*/  FENCE.VIEW.ASYNC.S ;  /* 0x00000000000073c6 */ /* 0x000e360000000000 */
[----:B0-----:R0:W1:Y:S01]  /*0320*/  SYNCS.EXCH.64 URZ, [UR10], UR4 ;  /* 0x000000040a3f75b2 */ /* 0x0010620008000100 */
[----:B------:R0:W2:Y:S01]  /*0330*/  SYNCS.EXCH.64 URZ, [UR10+0x10], UR8 ;  /* 0x000010080a3f75b2 */ /* 0x0000a20008000100 */
[----:B------:R0:W3:Y:S01]  /*0340*/  SYNCS.EXCH.64 URZ, [UR10+0x8], UR4 ;  /* 0x000008040a3f75b2 */ /* 0x0000e20008000100 */
[----:B------:R0:W4:Y:S01]  /*0350*/  SYNCS.EXCH.64 URZ, [UR10+0x18], UR8 ;  /* 0x000018080a3f75b2 */ /* 0x0001220008000100 */
[----:B------:R-:W-:Y:S01]  /*0360*/  NOP ;  /* 0x0000000000007918 */ /* 0x000fe20000000000 */
.L_x_2:
[----:B------:R-:W5:Y:S01]  /*0370*/  SHFL.IDX PT, R0, R0, RZ, 0x1f ;  /* 0x00001fff00007589 */ /* 0x000f6200000e0000 */
[----:B------:R-:W1:Y:S01]  /*0380*/  LDC R2, c[0x0][0x65c] ;  /* 0x00019700ff027b82 */ /* 0x000e620000000800 */
[----:B------:R-:W-:Y:S01]  /*0390*/  ELECT P0, URZ, PT ;  /* 0x00000000003f782f */ /* 0x000fe20003800000 */
[----:B------:R-:W-:Y:S01]  /*03a0*/  IMAD.MOV.U32 R3, RZ, RZ, RZ ;  /* 0x000000ffff037224 */ /* 0x000fe200078e00ff */
[----:B0-----:R-:W-:Y:S01]  /*03b0*/  UMOV UR4, 0x20 ;  /* 0x0000002000047882 */ /* 0x001fe20000000000 */
[----:B------:R-:W-:Y:S01]  /*03c0*/  NOP ;  /* 0x0000000000007918 */ /* 0x000fe20000000000 */
[----:B------:R-:W-:Y:S01]  /*03d0*/  NOP ;  /* 0x0000000000007918 */ /* 0x000fe20000000000 */
[----:B-----5:R-:W-:Y:S02]  /*03e0*/  ISETP.NE.OR P0, PT, R0, RZ, !P0 ;  /* 0x000000ff0000720c */ /* 0x020fe40004705670 */
[----:B-1----:R-:W-:Y:S01]  /*03f0*/  ISETP.NE.AND P4, PT, R2, 0x1, PT ;  /* 0x000000010200780c */ /* 0x002fe20003f85270 */
[----:B------:R-:W0:Y:S01]  /*0400*/  S2R R0, SR_CTAID.Y ;  /* 0x0000000000007919 */ /* 0x000e220000002600 */
[----:B------:R-:W1:Y:S09]  /*0410*/  S2R R2, SR_CTAID.X ;  /* 0x0000000000027919 */ /* 0x000e720000002500 */
[----:B------:R-:W-:Y:S01]  /*0420*/  VOTEU.ALL UP0, P0 ;  /* 0x00000000003f7886 */ /* 0x000fe20000000000 */
[----:B------:R-:W-:Y:S01]  /*0430*/  VOTEU.ALL UP1, P0 ;  /* 0x00000000003f7886 */ /* 0x000fe20000020000 */
[----:B------:R-:W1:Y:S01]  /*0440*/  @P4 LDC R7, c[0x0][0x10] ;  /* 0x00000400ff074b82 */ /* 0x000e620000000800 */
[----:B------:R-:W-:-:S02]  /*0450*/  @P4 IMAD.MOV.U32 R5, RZ, RZ, RZ ;  /* 0x000000ffff054224 */ /* 0x000fc400078e00ff */
[----:B------:R-:W-:Y:S01]  /*0460*/  @P4 IMAD.MOV.U32 R11, RZ, RZ, RZ ;  /* 0x000000ffff0b4224 */ /* 0x000fe200078e00ff */
[----:B------:R-:W-:Y:S01]  /*0470*/  @!UP0 UMOV UR8, 0x400 ;  /* 0x0000040000088882 */ /* 0x000fe20000000000 */
[----:B------:R-:W-:-:S04]  /*0480*/  @!UP0 UIADD3 UR4, -UR4, 0x100000, URZ ;  /* 0x0010000004048890 */ /* 0x000fc8000fffe13f */
[----:B------:R-:W-:Y:S02]  /*0490*/  @!UP0 USHF.L.U32 UR5, UR4, 0xb, URZ ;  /* 0x0000000b04058899 */ /* 0x000fe4000800063f */
[----:B------:R-:W-:Y:S01]  /*04a0*/  @!UP0 USHF.L.U32 UR4, UR4, 0x1, URZ ;  /* 0x0000000104048899 */ /* 0x000fe2000800063f */
[----:B------:R-:W5:Y:S08]  /*04b0*/  @!P4 LDC R9, c[0x0][0xc] ;  /* 0x00000300ff09cb82 */ /* 0x000f700000000800 */
[----:B------:R-:W2:Y:S01]  /*04c0*/  @!UP0 S2UR UR9, SR_CgaCtaId ;  /* 0x00000000000989c3 */ /* 0x000ea20000008800 */
[----:B0-----:R-:W-:-:S04]  /*04d0*/  @P4 IMAD.MOV.U32 R4, RZ, RZ, R0 ;  /* 0x000000ffff044224 */ /* 0x001fc800078e0000 */
[----:B-1----:R-:W-:-:S04]  /*04e0*/  @P4 IMAD.WIDE.U32 R6, R2, R7, R4 ;  /* 0x0000000702064225 */ /* 0x002fc800078e0004 */
[----:B------:R-:W-:Y:S02]  /*04f0*/  @P4 IMAD.MOV.U32 R16, RZ, RZ, R6 ;  /* 0x000000ffff104224 */ /* 0x000fe400078e0006 */
[----:B------:R-:W-:Y:S02]  /*0500*/  @P4 IMAD.IADD R17, R7, 0x1, R11 ;  /* 0x0000000107114824 */ /* 0x000fe400078e020b */
[----:B-----5:R-:W-:-:S04]  /*0510*/  @!P4 IMAD.WIDE.U32 R4, R9, R0, R2 ;  /* 0x000000000904c225 */ /* 0x020fc800078e0002 */
[----:B------:R-:W-:Y:S02]  /*0520*/  @!P4 IMAD.MOV.U32 R16, RZ, RZ, R4 ;  /* 0x000000ffff10c224 */ /* 0x000fe400078e0004 */
[----:B------:R-:W-:Y:S01]  /*0530*/  @!P4 IMAD.MOV.U32 R17, RZ, RZ, R5 ;  /* 0x000000ffff11c224 */ /* 0x000fe200078e0005 */
[----:B--2---:R-:W-:Y:S02]  /*0540*/  @!UP0 ULEA UR8, UR9, UR8, 0x18 ;  /* 0x0000000809088291 */ /* 0x004fe4000f8ec03f */
[----:B------:R0:W-:Y:S01]  /*0550*/  STL [R1+0x4], R16 ;  /* 0x0000041001007387 */ /* 0x0001e20000100800 */
[----:B------:R-:W-:-:S03]  /*0560*/  VOTEU.ALL UP0, P0 ;  /* 0x00000000003f7886 */ /* 0x000fc60000000000 */
[----:B------:R0:W-:Y:S04]  /*0570*/  STL [R1], R17 ;  /* 0x0000001101007387 */ /* 0x0001e80000100800 */
[----:B------:R-:W1:Y:S02]  /*0580*/  FENCE.VIEW.ASYNC.S ;  /* 0x00000000000073c6 */ /* 0x000e640000000000 */
[----:B-1----:R0:W3:Y:S01]  /*0590*/  @!UP0 SYNCS.EXCH.64 URZ, [UR8+0x30], UR4 ;  /* 0x00003004083f85b2 */ /* 0x0020e20008000100 */
[----:B------:R0:W3:Y:S01]  /*05a0*/  @!UP1 SYNCS.EXCH.64 URZ, [UR8+0x38], UR4 ;  /* 0x00003804083f95b2 */ /* 0x0000e20008000100 */
[----:B------:R-:W-:Y:S01]  /*05b0*/  NOP ;  /* 0x0000000000007918 */ /* 0x000fe20000000000 */
[----:B---34-:R-:W-:Y:S06]  /*05c0*/  BAR.SYNC.DEFER_BLOCKING 0x0 ;  /* 0x0000000000007b1d */ /* 0x018fec0000010000 */
[----:B0-----:R-:W-:Y:S05]  /*05d0*/  @!P1 BRA `(.L_x_3) ;  /* 0x000000f000b89947 */ /* 0x001fea0003800000 */
[----:B------:R-:W-:-:S06]  /*05e0*/  UISETP.GT.U32.AND UP0, UPT, UR11, 0x1, UPT ;  /* 0x000000010b00788c */ /* 0x000fcc000bf04070 */
[----:B------:R-:W-:-:S13]  /*05f0*/  PLOP3.LUT P0, PT, PT, PT, UP0, 0x80, 0x0 ;  /* 0x000000000000781c */ /* 0x000fda0003f0f008 */
[----:B------:R-:W-:Y:S05]  /*0600*/  @P0 EXIT ;  /* 0x000000000000094d */ /* 0x000fea0003800000 */
[----:B------:R-:W-:Y:S01]  /*0610*/  IMAD.MOV.U32 R6, RZ, RZ, -0x1 ;  /* 0xffffffffff067424 */ /* 0x000fe200078e00ff */
[----:B------:R-:W-:Y:S01]  /*0620*/  ULDC.64 UR4, c[0x0][0x650] ;  /* 0x0001940000047ab9 */ /* 0x000fe20000000a00 */
[----:B------:R-:W-:Y:S01]  /*0630*/  IMAD.MOV.U32 R5, RZ, RZ, -0x1 ;  /* 0xffffffffff057424 */ /* 0x000fe200078e00ff */
[----:B------:R-:W-:Y:S01]  /*0640*/  ISETP.GE.U32.AND P0, PT, R16, UR4, PT ;  /* 0x0000000410007c0c */ /* 0x000fe2000bf06070 */
[----:B------:R-:W-:Y:S01]  /*0650*/  UMOV UR42, 0xffffffff ;  /* 0xffffffff002a7882 */ /* 0x000fe20000000000 */
[----:B------:R0:W-:Y:S01]  /*0660*/  STL [R1+0x8], R6 ;  /* 0x0000080601007387 */ /* 0x0001e20000100800 */
[----:B------:R-:W-:Y:S02]  /*0670*/  PRMT R4, RZ, 0x7610, R4 ;  /* 0x00007610ff047816 */ /* 0x000fe40000000004 */
[----:B------:R-:W-:Y:S01]  /*0680*/  ISETP.GE.U32.AND.EX P0, PT, R17, UR5, PT, P0 ;  /* 0x0000000511007c0c */ /* 0x000fe2000bf06100 */
[----:B------:R0:W-:-:S12]  /*0690*/  STL [R1+0xc], R5 ;  /* 0x00000c0501007387 */ /* 0x0001d80000100800 */
[----:B0-----:R-:W-:Y:S05]  /*06a0*/  @P0 BRA `(.L_x_4) ;  /* 0x0000000400680947 */ /* 0x001fea0003800000 */
[----:B------:R-:W0:Y:S01]  /*06b0*/  LDC.64 R12, c[0x0][0x628] ;  /* 0x00018a00ff0c7b82 */ /* 0x000e220000000a00 */
[----:B------:R-:W-:Y:S02]  /*06c0*/  IMAD.MOV.U32 R4, RZ, RZ, R16 ;  /* 0x000000ffff047224 */ /* 0x000fe400078e0010 */
[----:B------:R-:W-:-:S05]  /*06d0*/  IMAD.MOV.U32 R5, RZ, RZ, R17 ;  /* 0x000000ffff057224 */ /* 0x000fca00078e0011 */
[----:B------:R-:W1:Y:S08]  /*06e0*/  LDC R10, c[0x0][0x630] ;  /* 0x00018c00ff0a7b82 */ /* 0x000e700000000800 */
[----:B------:R-:W2:Y:S01]  /*06f0*/  LDC.64 R14, c[0x0][0x620] ;  /* 0x00018800ff0e7b82 */ /* 0x000ea20000000a00 */
[----:B0-----:R-:W-:-:S04]  /*0700*/  ISETP.NE.U32.AND P0, PT, R12, RZ, PT ;  /* 0x000000ff0c00720c */ /* 0x001fc80003f05070 */
[----:B------:R-:W-:-:S13]  /*0710*/  ISETP.NE.AND.EX P0, PT, R13, RZ, PT, P0 ;  /* 0x000000ff0d00720c */ /* 0x000fda0003f05300 */
[----:B-12---:R-:W-:Y:S05]  /*0720*/  @!P0 BRA `(.L_x_5) ;  /* 0x0000000000288947 */ /* 0x006fea0003800000 */
[----:B------:R-:W0:Y:S02]  /*0730*/  LDC R9, c[0x0][0x634] ;  /* 0x00018d00ff097b82 */ /* 0x000e240000000800 */
[----:B0-----:R-:W-:-:S05]  /*0740*/  IADD3 R9, P0, R16, R9, RZ ;  /* 0x0000000910097210 */ /* 0x001fca0007f1e0ff */
[----:B------:R-:W-:-:S04]  /*0750*/  IMAD.X R11, RZ, RZ, R17, P0 ;  /* 0x000000ffff0b7224 */ /* 0x000fc800000e0611 */
[----:B------:R-:W-:-:S04]  /*0760*/  IMAD.WIDE.U32 R4, R11, R12, RZ ;  /* 0x0000000c0b047225 */ /* 0x000fc800078e00ff */
[----:B------:R-:W-:-:S04]  /*0770*/  IMAD.WIDE.U32 R6, P0, R9, R13, R4 ;  /* 0x0000000d09067225 */ /* 0x000fc80007800004 */
[----:B------:R-:W-:-:S04]  /*0780*/  IMAD.WIDE.U32 R4, R9, R12, RZ ;  /* 0x0000000c09047225 */ /* 0x000fc800078e00ff */
[----:B------:R-:W-:Y:S01]  /*0790*/  IMAD.X R9, RZ, RZ, RZ, P0 ;  /* 0x000000ffff097224 */ /* 0x000fe200000e06ff */
[----:B------:R-:W-:Y:S01]  /*07a0*/  IADD3 RZ, P0, R5, R6, RZ ;  /* 0x0000000605ff7210 */ /* 0x000fe20007f1e0ff */
[----:B------:R-:W-:-:S04]  /*07b0*/  IMAD.MOV.U32 R8, RZ, RZ, R7 ;  /* 0x000000ffff087224 */ /* 0x000fc800078e0007 */
[----:B------:R-:W-:-:S08]  /*07c0*/  IMAD.WIDE.U32.X R4, R11, R13, R8, P0 ;  /* 0x0000000d0b047225 */ /* 0x000fd000000e0408 */
.L_x_5:
[-CC-:B------:R-:W-:Y:S01]  /*07d0*/  SHF.R.U64 R24, R4, R10.reuse, R5.reuse ;  /* 0x0000000a04187219 */ /* 0x180fe20000001205 */
[----:B------:R-:W0:Y:S01]  /*07e0*/  LDC R8, c[0x0][0x618] ;  /* 0x00018600ff087b82 */ /* 0x000e220000000800 */
[----:B------:R-:W-:Y:S01]  /*07f0*/  SHF.R.U32.HI R4, RZ, R10, R5 ;  /* 0x0000000aff047219 */ /* 0x000fe20000011605 */
[----:B------:R-:W-:Y:S01]  /*0800*/  ULDC UR4, c[0x0][0x150] ;  /* 0x0000540000047ab9 */ /* 0x000fe20000000800 */
[----:B------:R-:W-:Y:S01]  /*0810*/  IADD3 R9, P0, RZ, -R24, RZ ;  /* 0x80000018ff097210 */ /* 0x000fe20007f1e0ff */
[----:B------:R-:W-:Y:S01]  /*0820*/  IMAD.MOV.U32 R5, RZ, RZ, R17 ;  /* 0x000000ffff057224 */ /* 0x000fe200078e0011 */
[----:B------:R-:W-:-:S03]  /*0830*/  I2FP.F32.U32 R3, R2 ;  /* 0x0000000200037245 */ /* 0x000fc60000201000 */
[----:B------:R-:W1:Y:S01]  /*0840*/  LDC.64 R18, c[0x0][0x640] ;  /* 0x00019000ff127b82 */ /* 0x000e620000000a00 */
[----:B------:R-:W-:Y:S02]  /*0850*/  IMAD.X R11, RZ, RZ, ~R4, P0 ;  /* 0x000000ffff0b7224 */ /* 0x000fe400000e0e04 */
[----:B------:R-:W-:Y:S01]  /*0860*/  FMUL R3, R3, UR4 ;  /* 0x0000000403037c20 */ /* 0x000fe20008400000 */
[----:B------:R-:W-:Y:S01]  /*0870*/  IMAD.MOV.U32 R4, RZ, RZ, R16 ;  /* 0x000000ffff047224 */ /* 0x000fe200078e0010 */
[----:B------:R-:W-:Y:S01]  /*0880*/  ULDC UR4, c[0x0][0x154] ;  /* 0x0000550000047ab9 */ /* 0x000fe20000000800 */
[-C--:B------:R-:W-:Y:S02]  /*0890*/  IMAD R6, R11, R14.reuse, RZ ;  /* 0x0000000e0b067224 */ /* 0x080fe400078e02ff */
[C---:B------:R-:W-:Y:S01]  /*08a0*/  IMAD.WIDE.U32 R4, R9.reuse, R14, R4 ;  /* 0x0000000e09047225 */ /* 0x040fe200078e0004 */
[----:B------:R-:W2:Y:S01]  /*08b0*/  LDC R10, c[0x0][0x608] ;  /* 0x00018200ff0a7b82 */ /* 0x000ea20000000800 */
[----:B------:R-:W3:Y:S02]  /*08c0*/  F2I.U32.TRUNC.NTZ R3, R3 ;  /* 0x0000000300037305 */ /* 0x000ee4000020f000 */
[----:B------:R-:W-:-:S04]  /*08d0*/  IMAD R9, R9, R15, R6 ;  /* 0x0000000f09097224 */ /* 0x000fc800078e0206 */
[----:B------:R-:W-:Y:S01]  /*08e0*/  IMAD.IADD R5, R5, 0x1, R9 ;  /* 0x0000000105057824 */ /* 0x000fe200078e0209 */
[----:B------:R-:W4:Y:S01]  /*08f0*/  LDC R7, c[0x0][0x144] ;  /* 0x00005100ff077b82 */ /* 0x000f220000000800 */
[----:B------:R-:W-:-:S03]  /*0900*/  IMAD.MOV.U32 R9, RZ, RZ, 0x1 ;  /* 0x00000001ff097424 */ /* 0x000fc600078e00ff */
[----:B0-----:R-:W-:Y:S02]  /*0910*/  SHF.R.U64 R12, R4, R8, R5 ;  /* 0x00000008040c7219 */ /* 0x001fe40000001205 */
[----:B------:R-:W-:Y:S02]  /*0920*/  I2FP.F32.U32 R4, R0 ;  /* 0x0000000000047245 */ /* 0x000fe40000201000 */
[----:B------:R-:W0:Y:S01]  /*0930*/  LDC R14, c[0x0][0x658] ;  /* 0x00019600ff0e7b82 */ /* 0x000e220000000800 */
[----:B-1----:R-:W-:Y:S01]  /*0940*/  ISETP.NE.U32.AND P0, PT, R18, RZ, PT ;  /* 0x000000ff1200720c */ /* 0x002fe20003f05070 */
[----:B---3--:R-:W-:Y:S02]  /*0950*/  IMAD.MOV R6, RZ, RZ, -R3 ;  /* 0x000000ffff067224 */ /* 0x008fe400078e0a03 */
[----:B------:R-:W-:Y:S01]  /*0960*/  FMUL R4, R4, UR4 ;  /* 0x0000000404047c20 */ /* 0x000fe20008400000 */
[----:B------:R-:W-:Y:S01]  /*0970*/  SHF.R.U32.HI R3, RZ, R8, R5 ;  /* 0x00000008ff037219 */ /* 0x000fe20000011605 */
[----:B------:R-:W-:Y:S01]  /*0980*/  IMAD.MOV.U32 R5, RZ, RZ, -0x1 ;  /* 0xffffffffff057424 */ /* 0x000fe200078e00ff */
[----:B------:R-:W-:Y:S01]  /*0990*/  ISETP.NE.AND.EX P0, PT, R19, RZ, PT, P0 ;  /* 0x000000ff1300720c */ /* 0x000fe20003f05300 */
[----:B------:R1:W3:Y:S01]  /*09a0*/  F2I.U32.TRUNC.NTZ R11, R4 ;  /* 0x00000004000b7305 */ /* 0x0002e2000020f000 */
[----:B------:R-:W1:Y:S01]  /*09b0*/  LDC R13, c[0x0][0x148] ;  /* 0x00005200ff0d7b82 */ /* 0x000e620000000800 */
[----:B--2---:R-:W-:-:S02]  /*09c0*/  SHF.R.U64 R23, R12, R10, R3 ;  /* 0x0000000a0c177219 */ /* 0x004fc40000001203 */
[----:B------:R-:W-:-:S05]  /*09d0*/  SHF.R.U32.HI R3, RZ, R10, R3 ;  /* 0x0000000aff037219 */ /* 0x000fca0000011603 */
[----:B------:R-:W2:Y:S01]  /*09e0*/  LDC R17, c[0x0][0x600] ;  /* 0x00018000ff117b82 */ /* 0x000ea20000000800 */
[----:B----4-:R-:W-:-:S07]  /*09f0*/  IMAD R8, R7, R6, R2 ;  /* 0x0000000607087224 */ /* 0x010fce00078e0202 */
[----:B------:R-:W4:Y:S01]  /*0a00*/  LDC R16, c[0x0][0x648] ;  /* 0x00019200ff107b82 */ /* 0x000f220000000800 */
[-C--:B0-----:R-:W-:Y:S02]  /*0a10*/  SHF.L.U32 R2, R5, R14.reuse, RZ ;  /* 0x0000000e05027219 */ /* 0x081fe400000006ff */
[--C-:B------:R-:W-:Y:S02]  /*0a20*/  SHF.R.U64 R22, R23, R14, R3.reuse ;  /* 0x0000000e17167219 */ /* 0x100fe40000001203 */
[----:B------:R-:W-:Y:S02]  /*0a30*/  LOP3.LUT R10, RZ, R2, RZ, 0x33, !PT ;  /* 0x00000002ff0a7212 */ /* 0x000fe400078e33ff */
[-C--:B------:R-:W-:Y:S01]  /*0a40*/  SHF.R.U32.HI R3, RZ, R14.reuse, R3 ;  /* 0x0000000eff037219 */ /* 0x080fe20000011603 */
[----:B------:R-:W0:Y:S01]  /*0a50*/  LDC R21, c[0x0][0x638] ;  /* 0x00018e00ff157b82 */ /* 0x000e220000000800 */
[----:B------:R-:W-:Y:S01]  /*0a60*/  SHF.L.U32 R9, R9, R14, RZ ;  /* 0x0000000e09097219 */ /* 0x000fe200000006ff */
[----:B------:R-:W-:-:S06]  /*0a70*/  IMAD.MOV.U32 R2, RZ, RZ, R22 ;  /* 0x000000ffff027224 */ /* 0x000fcc00078e0016 */
[----:B------:R-:W0:Y:S01]  /*0a80*/  LDC R20, c[0x0][0x610] ;  /* 0x00018400ff147b82 */ /* 0x000e220000000800 */
[----:B-1-3--:R-:W-:Y:S05]  /*0a90*/  @!P0 BRA `(.L_x_6) ;  /* 0x0000000000288947 */ /* 0x00afea0003800000 */
[----:B------:R-:W1:Y:S02]  /*0aa0*/  LDC R7, c[0x0][0x64c] ;  /* 0x00019300ff077b82 */ /* 0x000e640000000800 */
[----:B-1----:R-:W-:-:S05]  /*0ab0*/  IADD3 R7, P0, R22, R7, RZ ;  /* 0x0000000716077210 */ /* 0x002fca0007f1e0ff */
        /* <DEDUP_REMOVED lines=8> */
.L_x_6:
[----:B----4-:R-:W-:Y:S01]  /*0b40*/  SHF.R.U64 R2, R2, R16, R3 ;  /* 0x0000001002027219 */ /* 0x010fe20000001203 */
[----:B--2---:R-:W-:Y:S01]  /*0b50*/  VIADD R3, R17, 0xffffffff ;  /* 0xffffffff11037836 */ /* 0x004fe20000000000 */
[----:B------:R-:W-:Y:S01]  /*0b60*/  LOP3.LUT R10, R23, R10, RZ, 0xc0, !PT ;  /* 0x0000000a170a7212 */ /* 0x000fe200078ec0ff */
[----:B------:R-:W-:Y:S01]  /*0b70*/  IMAD.MOV R11, RZ, RZ, -R11 ;  /* 0x000000ffff0b7224 */ /* 0x000fe200078e0a0b */
[----:B------:R-:W-:Y:S01]  /*0b80*/  R2UR UR42, R24 ;  /* 0x00000000182a72ca */ /* 0x000fe200000e0000 */
[----:B------:R-:W-:Y:S01]  /*0b90*/  IMAD.MOV R4, RZ, RZ, -R2 ;  /* 0x000000ffff047224 */ /* 0x000fe200078e0a02 */
[----:B------:R-:W-:Y:S01]  /*0ba0*/  LOP3.LUT R3, R12, R3, RZ, 0xc0, !PT ;  /* 0x000000030c037212 */ /* 0x000fe200078ec0ff */
[----:B------:R-:W-:Y:S02]  /*0bb0*/  @P4 IMAD R8, R13, R11, R0 ;  /* 0x0000000b0d084224 */ /* 0x000fe400078e0200 */
[----:B------:R-:W-:Y:S02]  /*0bc0*/  IMAD R9, R9, R2, R10 ;  /* 0x0000000209097224 */ /* 0x000fe400078e020a */
[----:B0-----:R-:W-:-:S02]  /*0bd0*/  IMAD R0, R4, R21, R22 ;  /* 0x0000001504007224 */ /* 0x001fc400078e0216 */
[----:B------:R-:W-:Y:S02]  /*0be0*/  IMAD R8, R9, R20, R8 ;  /* 0x0000001409087224 */ /* 0x000fe400078e0208 */
[----:B------:R-:W-:Y:S02]  /*0bf0*/  IMAD R3, R0, R17, R3 ;  /* 0x0000001100037224 */ /* 0x000fe400078e0203 */
[----:B------:R-:W-:-:S03]  /*0c00*/  IMAD.MOV.U32 R4, RZ, RZ, 0x1 ;  /* 0x00000001ff047424 */ /* 0x000fc600078e00ff */
[----:B------:R-:W-:Y:S02]  /*0c10*/  SEL R2, R3, R8, !P4 ;  /* 0x0000000803027207 */ /* 0x000fe40006000000 */
[----:B------:R-:W-:-:S03]  /*0c20*/  SEL R0, R8, R3, !P4 ;  /* 0x0000000308007207 */ /* 0x000fc60006000000 */
[----:B------:R0:W-:Y:S04]  /*0c30*/  STL [R1+0xc], R2 ;  /* 0x00000c0201007387 */ /* 0x0001e80000100800 */
[----:B------:R0:W-:Y:S02]  /*0c40*/  STL [R1+0x8], R0 ;  /* 0x0000080001007387 */ /* 0x0001e40000100800 */
.L_x_4:
[----:B------:R-:W-:-:S08]  /*0c50*/  NOP ;  /* 0x0000000000007918 */ /* 0x000fd00000000000 */
[----:B------:R-:W1:Y:S02]  /*0c60*/  USETMAXREG.TRY_ALLOC.CTAPOOL UP0, 0xe8 ;  /* 0x000000e8000079c8 */ /* 0x000e640008000600 */
[----:B-1----:R-:W-:-:S13]  /*0c70*/  PLOP3.LUT P0, PT, PT, PT, UP0, 0x80, 0x0 ;  /* 0x000000000000781c */ /* 0x002fda0003f0f008 */
[----:B------:R-:W-:Y:S05]  /*0c80*/  @!P0 BRA `(.L_x_4) ;  /* 0xfffffffc00f08947 */ /* 0x000fea000383ffff */
[----:B------:R-:W-:Y:S01]  /*0c90*/  ULDC.64 UR4, c[0x0][0x598] ;  /* 0x0001660000047ab9 */ /* 0x000fe20000000a00 */
[----:B------:R-:W-:Y:S01]  /*0ca0*/  ULDC.64 UR48, c[0x0][0x208] ;  /* 0x0000820000307ab9 */ /* 0x000fe20000000a00 */
[----:B------:R-:W-:-:S04]  /*0cb0*/  ISETP.NE.U32.AND P0, PT, RZ, UR4, PT ;  /* 0x00000004ff007c0c */ /* 0x000fc8000bf05070 */
[----:B------:R-:W-:-:S13]  /*0cc0*/  ISETP.NE.AND.EX P0, PT, RZ, UR5, PT, P0 ;  /* 0x00000005ff007c0c */ /* 0x000fda000bf05300 */
[----:B------:R-:W-:Y:S05]  /*0cd0*/  @!P0 BRA `(.L_x_7) ;  /* 0x0000000000208947 */ /* 0x000fea0003800000 */
[----:B0-----:R-:W0:Y:S02]  /*0ce0*/  LDC.64 R2, c[0x0][0x598] ;  /* 0x00016600ff027b82 */ /* 0x001e240000000a00 */
[----:B0-----:R-:W2:Y:S02]  /*0cf0*/  LDG.E.64 R2, desc[UR48][R2.64] ;  /* 0x0000003002027981 */ /* 0x001ea4000c1e1b00 */
[----:B--2---:R-:W-:-:S04]  /*0d00*/  ISETP.NE.U32.AND P0, PT, R2, RZ, PT ;  /* 0x000000ff0200720c */ /* 0x004fc80003f05070 */
[----:B------:R-:W-:-:S13]  /*0d10*/  ISETP.NE.AND.EX P0, PT, R3, RZ, PT, P0 ;  /* 0x000000ff0300720c */ /* 0x000fda0003f05300 */
[----:B------:R-:W-:Y:S05]  /*0d20*/  @!P0 BRA `(.L_x_7) ;  /* 0x00000000000c8947 */ /* 0x000fea0003800000 */
[----:B------:R-:W2:Y:S02]  /*0d30*/  LD.E R2, desc[UR48][R2.64] ;  /* 0x0000003002027980 */ /* 0x000ea4000c101900 */
[----:B--2---:R-:W-:Y:S01]  /*0d40*/  R2UR UR41, R2 ;  /* 0x00000000022972ca */ /* 0x004fe200000e0000 */
[----:B------:R-:W-:-:S14]  /*0d50*/  BRA `(.L_x_8) ;  /* 0x0000000000247947 */ /* 0x000fdc0003800000 */
.L_x_7:
[----:B------:R-:W-:Y:S02]  /*0d60*/  ULDC.64 UR4, c[0x0][0x588] ;  /* 0x0001620000047ab9 */ /* 0x000fe40000000a00 */
[----:B------:R-:W-:-:S04]  /*0d70*/  ISETP.NE.U32.AND P0, PT, RZ, UR4, PT ;  /* 0x00000004ff007c0c */ /* 0x000fc8000bf05070 */
[----:B------:R-:W-:-:S13]  /*0d80*/  ISETP.NE.AND.EX P0, PT, RZ, UR5, PT, P0 ;  /* 0x00000005ff007c0c */ /* 0x000fda000bf05300 */
[----:B------:R-:W-:Y:S05]  /*0d90*/  @!P0 BRA `(.L_x_9) ;  /* 0x0000000000108947 */ /* 0x000fea0003800000 */
[----:B0-----:R-:W0:Y:S02]  /*0da0*/  LDC.64 R2, c[0x0][0x588] ;  /* 0x00016200ff027b82 */ /* 0x001e240000000a00 */
[----:B0-----:R-:W2:Y:S02]  /*0db0*/  LDG.E R2, desc[UR48][R2.64] ;  /* 0x0000003002027981 */ /* 0x001ea4000c1e1900 */
[----:B--2---:R-:W-:Y:S01]  /*0dc0*/  R2UR UR41, R2 ;  /* 0x00000000022972ca */ /* 0x004fe200000e0000 */
[----:B------:R-:W-:-:S14]  /*0dd0*/  BRA `(.L_x_8) ;  /* 0x0000000000047947 */ /* 0x000fdc0003800000 */
.L_x_9:
[----:B------:R-:W-:-:S05]  /*0de0*/  ULDC UR41, c[0x0][0x580] ;  /* 0x0001600000297ab9 */ /* 0x000fca0000000800 */
.L_x_8:
[----:B------:R-:W-:Y:S02]  /*0df0*/  ULDC.64 UR4, c[0x0][0x5a0] ;  /* 0x0001680000047ab9 */ /* 0x000fe40000000a00 */
        /* <DEDUP_REMOVED lines=11> */
.L_x_10:
        /* <DEDUP_REMOVED lines=8> */
.L_x_12:
[----:B------:R-:W-:-:S05]  /*0f30*/  ULDC UR40, c[0x0][0x584] ;  /* 0x0001610000287ab9 */ /* 0x000fca0000000800 */
.L_x_11:
[----:B------:R-:W-:-:S13]  /*0f40*/  LOP3.LUT P0, RZ, R4, 0xff, RZ, 0xc0, !PT ;  /* 0x000000ff04ff7812 */ /* 0x000fda000780c0ff */
[----:B------:R-:W-:Y:S05]  /*0f50*/  @!P0 EXIT ;  /* 0x000000000000894d */ /* 0x000fea0003800000 */
[----:B------:R-:W-:Y:S01]  /*0f60*/  ULDC UR4, c[0x0][0x28c] ;  /* 0x0000a30000047ab9 */ /* 0x000fe20000000800 */
[----:B------:R-:W-:Y:S02]  /*0f70*/  ULOP3.LUT UR8, UR7, 0x1, URZ, 0xfc, !UPT ;  /* 0x0000000107087892 */ /* 0x000fe4000f8efc3f */
[----:B------:R-:W-:-:S04]  /*0f80*/  UIADD3 UR4, UR4, 0xff, URZ ;  /* 0x000000ff04047890 */ /* 0x000fc8000fffe03f */
[----:B------:R-:W-:-:S04]  /*0f90*/  USHF.R.S32.HI UR5, URZ, 0x1f, UR4 ;  /* 0x0000001f3f057899 */ /* 0x000fc80008011404 */
[----:B------:R-:W-:-:S03]  /*0fa0*/  ULEA.HI UR5, UR5, UR4, URZ, 0x8 ;  /* 0x0000000405057291 */ /* 0x000fc6000f8f403f */
[----:B------:R-:W-:Y:S01]  /*0fb0*/  UMOV UR4, URZ ;  /* 0x0000003f00047c82 */ /* 0x000fe20008000000 */
[----:B------:R-:W-:-:S03]  /*0fc0*/  USHF.R.S32.HI UR11, URZ, 0x8, UR5 ;  /* 0x000000083f0b7899 */ /* 0x000fc60008011405 */
[----:B------:R-:W-:-:S09]  /*0fd0*/  UMOV UR5, URZ ;  /* 0x0000003f00057c82 */ /* 0x000fd20008000000 */
.L_x_261:
[----:B0-----:R-:W0:Y:S01]  /*0fe0*/  S2R R0, SR_TID.X ;  /* 0x0000000000007919 */ /* 0x001e220000002100 */
[----:B-1----:R-:W1:Y:S01]  /*0ff0*/  S2UR UR16, SR_CgaCtaId ;  /* 0x00000000001079c3 */ /* 0x002e620000008800 */
[----:B------:R-:W-:Y:S01]  /*1000*/  UMOV UR15, 0x400 ;  /* 0x00000400000f7882 */ /* 0x000fe20000000000 */
[----:B------:R-:W-:Y:S01]  /*1010*/  UMOV UR6, URZ ;  /* 0x0000003f00067c82 */ /* 0x000fe20008000000 */
[----:B------:R-:W-:Y:S01]  /*1020*/  UMOV UR12, URZ ;  /* 0x0000003f000c7c82 */ /* 0x000fe20008000000 */
[----:B------:R-:W-:Y:S01]  /*1030*/  UMOV UR13, URZ ;  /* 0x0000003f000d7c82 */ /* 0x000fe20008000000 */
[----:B------:R-:W-:Y:S01]  /*1040*/  UMOV UR47, UR5 ;  /* 0x00000005002f7c82 */ /* 0x000fe20008000000 */
[----:B------:R-:W-:Y:S01]  /*1050*/  UMOV UR46, UR4 ;  /* 0x00000004002e7c82 */ /* 0x000fe20008000000 */
[----:B------:R-:W-:Y:S01]  /*1060*/  IMAD.MOV.U32 R224, RZ, RZ, RZ ;  /* 0x000000ffffe07224 */ /* 0x000fe200078e00ff */
[----:B--2---:R-:W2:Y:S01]  /*1070*/  LDC R2, c[0x0][0x28c] ;  /* 0x0000a300ff027b82 */ /* 0x004ea20000000800 */
[----:B------:R-:W-:-:S02]  /*1080*/  CS2R R222, SRZ ;  /* 0x0000000000de7805 */ /* 0x000fc4000001ff00 */
[----:B------:R-:W-:Y:S02]  /*1090*/  CS2R R220, SRZ ;  /* 0x0000000000dc7805 */ /* 0x000fe4000001ff00 */
[----:B------:R-:W-:Y:S02]  /*10a0*/  CS2R R218, SRZ ;  /* 0x0000000000da7805 */ /* 0x000fe4000001ff00 */
[----:B------:R-:W-:Y:S02]  /*10b0*/  CS2R R216, SRZ ;  /* 0x0000000000d87805 */ /* 0x000fe4000001ff00 */
[----:B------:R-:W-:Y:S02]  /*10c0*/  CS2R R214, SRZ ;  /* 0x0000000000d67805 */ /* 0x000fe4000001ff00 */
[----:B------:R-:W-:Y:S02]  /*10d0*/  CS2R R212, SRZ ;  /* 0x0000000000d47805 */ /* 0x000fe4000001ff00 */
        /* <DEDUP_REMOVED lines=16> */
[----:B0-----:R-:W-:Y:S02]  /*11e0*/  LOP3.LUT R0, R0, 0x80, RZ, 0xc0, !PT ;  /* 0x0000008000007812 */ /* 0x001fe400078ec0ff */
[----:B------:R-:W-:Y:S02]  /*11f0*/  CS2R R178, SRZ ;  /* 0x0000000000b27805 */ /* 0x000fe4000001ff00 */
[----:B--2---:R-:W-:-:S02]  /*1200*/  ISETP.GE.AND P0, PT, R2, 0x1, PT ;  /* 0x000000010200780c */ /* 0x004fc40003f06270 */
[----:B------:R-:W-:Y:S02]  /*1210*/  CS2R R176, SRZ ;  /* 0x0000000000b07805 */ /* 0x000fe4000001ff00 */
[----:B------:R-:W-:Y:S02]  /*1220*/  SHF.R.U32.HI R0, RZ, 0x7, R0 ;  /* 0x00000007ff007819 */ /* 0x000fe40000011600 */
[----:B------:R-:W-:Y:S02]  /*1230*/  CS2R R174, SRZ ;  /* 0x0000000000ae7805 */ /* 0x000fe4000001ff00 */
[----:B------:R-:W-:Y:S02]  /*1240*/  CS2R R172, SRZ ;  /* 0x0000000000ac7805 */ /* 0x000fe4000001ff00 */
[----:B------:R-:W-:Y:S02]  /*1250*/  CS2R R170, SRZ ;  /* 0x0000000000aa7805 */ /* 0x000fe4000001ff00 */
[----:B------:R-:W-:-:S02]  /*1260*/  CS2R R168, SRZ ;  /* 0x0000000000a87805 */ /* 0x000fc4000001ff00 */
[----:B------:R-:W-:Y:S01]  /*1270*/  CS2R R166, SRZ ;  /* 0x0000000000a67805 */ /* 0x000fe2000001ff00 */
[----:B------:R-:W0:Y:S01]  /*1280*/  SHFL.IDX PT, R0, R0, RZ, 0x1f ;  /* 0x00001fff00007589 */ /* 0x000e2200000e0000 */
        /* <DEDUP_REMOVED lines=23> */
[----:B0-----:R-:W-:Y:S02]  /*1400*/  R2UR UR10, R0 ;  /* 0x00000000000a72ca */ /* 0x001fe400000e0000 */
[----:B------:R-:W-:Y:S02]  /*1410*/  CS2R R6, SRZ ;  /* 0x0000000000067805 */ /* 0x000fe4000001ff00 */
[----:B------:R-:W-:Y:S02]  /*1420*/  CS2R R4, SRZ ;  /* 0x0000000000047805 */ /* 0x000fe4000001ff00 */
[----:B------:R-:W-:Y:S01]  /*1430*/  CS2R R2, SRZ ;  /* 0x0000000000027805 */ /* 0x000fe2000001ff00 */
[----:B------:R-:W-:Y:S01]  /*1440*/  IMAD.MOV.U32 R0, RZ, RZ, RZ ;  /* 0x000000ffff007224 */ /* 0x000fe200078e00ff */
[----:B------:R-:W-:Y:S02]  /*1450*/  CS2R R128, SRZ ;  /* 0x0000000000807805 */ /* 0x000fe4000001ff00 */
[----:B------:R-:W-:-:S02]  /*1460*/  CS2R R130, SRZ ;  /* 0x0000000000827805 */ /* 0x000fc4000001ff00 */
[----:B------:R-:W-:Y:S02]  /*1470*/  CS2R R132, SRZ ;  /* 0x0000000000847805 */ /* 0x000fe4000001ff00 */
[----:B------:R-:W-:Y:S02]  /*1480*/  CS2R R134, SRZ ;  /* 0x0000000000867805 */ /* 0x000fe4000001ff00 */
[----:B------:R-:W-:Y:S02]  /*1490*/  CS2R R120, SRZ ;  /* 0x0000000000787805 */ /* 0x000fe4000001ff00 */
[----:B------:R-:W-:Y:S02]  /*14a0*/  CS2R R122, SRZ ;  /* 0x00000000007a7805 */ /* 0x000fe4000001ff00 */
[----:B------:R-:W-:Y:S02]  /*14b0*/  CS2R R124, SRZ ;  /* 0x00000000007c7805 */ /* 0x000fe4000001ff00 */
[----:B------:R-:W-:Y:S01]  /*14c0*/  CS2R R126, SRZ ;  /* 0x00000000007e7805 */ /* 0x000fe2000001ff00 */
[----:B------:R-:W-:Y:S01]  /*14d0*/  ULEA.HI UR9, UR10, UR10, URZ, 0x1 ;  /* 0x0000000a0a097291 */ /* 0x000fe2000f8f083f */
[----:B------:R-:W-:-:S02]  /*14e0*/  CS2R R112, SRZ ;  /* 0x0000000000707805 */ /* 0x000fc4000001ff00 */
[----:B------:R-:W-:Y:S02]  /*14f0*/  CS2R R114, SRZ ;  /* 0x0000000000727805 */ /* 0x000fe4000001ff00 */
[----:B------:R-:W-:Y:S01]  /*1500*/  CS2R R116, SRZ ;  /* 0x0000000000747805 */ /* 0x000fe2000001ff00 */
[----:B------:R-:W-:Y:S01]  /*1510*/  ULOP3.LUT UR14, UR9, 0x7fffe, URZ, 0xc0, !UPT ;  /* 0x0007fffe090e7892 */ /* 0x000fe2000f8ec03f */
[----:B------:R-:W-:Y:S01]  /*1520*/  CS2R R118, SRZ ;  /* 0x0000000000767805 */ /* 0x000fe2000001ff00 */
[----:B-1----:R-:W-:Y:S01]  /*1530*/  ULEA UR9, UR16, UR15, 0x18 ;  /* 0x0000000f10097291 */ /* 0x002fe2000f8ec03f */
[----:B------:R-:W-:Y:S01]  /*1540*/  CS2R R104, SRZ ;  /* 0x0000000000687805 */ /* 0x000fe2000001ff00 */
[----:B------:R-:W-:Y:S01]  /*1550*/  UIADD3 UR14, UR10, -UR14, URZ ;  /* 0x8000000e0a0e7290 */ /* 0x000fe2000fffe03f */
[----:B------:R-:W-:Y:S02]  /*1560*/  CS2R R106, SRZ ;  /* 0x00000000006a7805 */ /* 0x000fe4000001ff00 */
[----:B------:R-:W-:-:S02]  /*1570*/  CS2R R108, SRZ ;  /* 0x00000000006c7805 */ /* 0x000fc4000001ff00 */
[----:B------:R-:W-:Y:S01]  /*1580*/  CS2R R110, SRZ ;  /* 0x00000000006e7805 */ /* 0x000fe2000001ff00 */
[----:B------:R-:W-:Y:S01]  /*1590*/  ULEA UR14, UR14, UR9, 0xd ;  /* 0x000000090e0e7291 */ /* 0x000fe2000f8e683f */
[----:B------:R-:W-:Y:S02]  /*15a0*/  CS2R R96, SRZ ;  /* 0x0000000000607805 */ /* 0x000fe4000001ff00 */
[----:B------:R-:W-:Y:S02]  /*15b0*/  CS2R R98, SRZ ;  /* 0x0000000000627805 */ /* 0x000fe4000001ff00 */
[----:B------:R-:W-:Y:S01]  /*15c0*/  CS2R R100, SRZ ;  /* 0x0000000000647805 */ /* 0x000fe2000001ff00 */
[----:B------:R-:W-:Y:S01]  /*15d0*/  UIADD3 UR14, UR14, 0x100, URZ ;  /* 0x000001000e0e7890 */ /* 0x000fe2000fffe03f */
[----:B------:R-:W-:Y:S02]  /*15e0*/  CS2R R102, SRZ ;  /* 0x0000000000667805 */ /* 0x000fe4000001ff00 */
[----:B------:R-:W-:-:S02]  /*15f0*/  CS2R R88, SRZ ;  /* 0x0000000000587805 */ /* 0x000fc4000001ff00 */
[----:B------:R-:W-:Y:S01]  /*1600*/  CS2R R90, SRZ ;  /* 0x00000000005a7805 */ /* 0x000fe2000001ff00 */
[----:B------:R-:W-:Y:S01]  /*1610*/  USHF.R.U32.HI UR10, URZ, 0x4, UR14 ;  /* 0x000000043f0a7899 */ /* 0x000fe2000801160e */
[----:B------:R-:W-:Y:S02]  /*1620*/  CS2R R92, SRZ ;  /* 0x00000000005c7805 */ /* 0x000fe4000001ff00 */
[----:B------:R-:W-:Y:S02]  /*1630*/  CS2R R94, SRZ ;  /* 0x00000000005e7805 */ /* 0x000fe4000001ff00 */
[----:B------:R-:W-:Y:S01]  /*1640*/  CS2R R80, SRZ ;  /* 0x0000000000507805 */ /* 0x000fe2000001ff00 */
[----:B------:R-:W-:Y:S01]  /*1650*/  ULOP3.LUT UR10, UR10, 0x3fff, URZ, 0xc0, !UPT ;  /* 0x00003fff0a0a7892 */ /* 0x000fe2000f8ec03f */
        /* <DEDUP_REMOVED lines=24> */
[----:B---3--:R-:W-:Y:S02]  /*17e0*/  CS2R R34, SRZ ;  /* 0x0000000000227805 */ /* 0x008fe4000001ff00 */
[----:B------:R-:W-:-:S02]  /*17f0*/  CS2R R36, SRZ ;  /* 0x0000000000247805 */ /* 0x000fc4000001ff00 */
[----:B------:R-:W-:Y:S02]  /*1800*/  CS2R R38, SRZ ;  /* 0x0000000000267805 */ /* 0x000fe4000001ff00 */
[----:B------:R-:W-:Y:S02]  /*1810*/  CS2R R24, SRZ ;  /* 0x0000000000187805 */ /* 0x000fe4000001ff00 */
[----:B------:R-:W-:Y:S02]  /*1820*/  CS2R R26, SRZ ;  /* 0x00000000001a7805 */ /* 0x000fe4000001ff00 */
[----:B------:R-:W-:Y:S02]  /*1830*/  CS2R R28, SRZ ;  /* 0x00000000001c7805 */ /* 0x000fe4000001ff00 */
[----:B------:R-:W-:Y:S01]  /*1840*/  CS2R R30, SRZ ;  /* 0x00000000001e7805 */ /* 0x000fe2000001ff00 */
[----:B------:R-:W-:Y:S06]  /*1850*/  @!P0 BRA `(.L_x_13) ;  /* 0x0000002800808947 */ /* 0x000fec0003800000 */
[----:B------:R-:W-:-:S06]  /*1860*/  UISETP.NE.AND UP0, UPT, UR8, 0x3, UPT ;  /* 0x000000030800788c */ /* 0x000fcc000bf05270 */
[----:B------:R-:W-:-:S13]  /*1870*/  PLOP3.LUT P1, PT, PT, PT, UP0, 0x80, 0x0 ;  /* 0x000000000000781c */ /* 0x000fda0003f2f008 */
[----:B------:R-:W-:Y:S05]  /*1880*/  @!P1 BRA `(.L_x_14) ;  /* 0x0000000000049947 */ /* 0x000fea0003800000 */
[----:B------:R-:W-:Y:S01]  /*1890*/  BPT.TRAP 0x1 ;  /* 0x000000040000795c */ /* 0x000fe20000300000 */
.L_x_14:
[----:B------:R-:W-:Y:S01]  /*18a0*/  ULEA UR12, UR5, UR9, 0x3 ;  /* 0x00000009050c7291 */ /* 0x000fe2000f8e183f */
[----:B------:R-:W-:-:S05]  /*18b0*/  IMAD.U32 R0, RZ, RZ, UR4 ;  /* 0x00000004ff007e24 */ /* 0x000fca000f8e00ff */
[----:B------:R-:W-:-:S04]  /*18c0*/  SHF.L.U32 R0, R0, 0x1f, RZ ;  /* 0x0000001f00007819 */ /* 0x000fc800000006ff */
[----:B------:R0:W1:Y:S01]  /*18d0*/  SYNCS.PHASECHK.TRANS64.TRYWAIT P0, [UR12], R0 ;  /* 0x00000000ff0075a7 */ /* 0x000062000800014c */
[----:B------:R-:W-:Y:S05]  /*18e0*/  @!P1 BRA `(.L_x_15) ;  /* 0x0000000000049947 */ /* 0x000fea0003800000 */
[----:B------:R-:W-:Y:S01]  /*18f0*/  BPT.TRAP 0x1 ;  /* 0x000000040000795c */ /* 0x000fe20000300000 */
.L_x_15:
[----:B------:R-:W-:Y:S01]  /*1900*/  UMOV UR6, 0x8 ;  /* 0x0000000800067882 */ /* 0x000fe20000000000 */
[----:B------:R-:W-:Y:S01]  /*1910*/  IMAD.MOV.U32 R224, RZ, RZ, RZ ;  /* 0x000000ffffe07224 */ /* 0x000fe200078e00ff */
[----:B-1----:R-:W-:Y:S06]  /*1920*/  @P0 BRA `(.L_x_16) ;  /* 0x0000000000080947 */ /* 0x002fec0003800000 */
[----:B------:R-:W1:Y:S02]  /*1930*/  SYNCS.PHASECHK.TRANS64.TRYWAIT P0, [UR12], R0 ;  /* 0x00000000ff0075a7 */ /* 0x000e64000800014c */
[----:B-1----:R-:W-:Y:S05]  /*1940*/  @!P0 BRA `(.L_x_17) ;  /* 0x000000f400808947 */ /* 0x002fea0003800000 */
.L_x_16:
[----:B------:R-:W-:Y:S01]  /*1950*/  UIADD3 UR12, UR9, 0x18100, URZ ;  /* 0x00018100090c7890 */ /* 0x000fe2000fffe03f */
[----:B------:R-:W-:Y:S01]  /*1960*/  WARPGROUP.ARRIVE ;  /* 0x00000000000079c5 */ /* 0x000fe20000000000 */
[----:B------:R-:W-:Y:S01]  /*1970*/  ULOP3.LUT UR43, UR10, 0x10000, URZ, 0xfc, !UPT ;  /* 0x000100000a2b7892 */ /* 0x000fe2000f8efc3f */
[----:B------:R-:W-:Y:S01]  /*1980*/  CS2R R222, SRZ ;  /* 0x0000000000de7805 */ /* 0x000fe2000001ff00 */
[----:B------:R-:W-:Y:S01]  /*1990*/  USHF.R.U32.HI UR12, URZ, 0x4, UR12 ;  /* 0x000000043f0c7899 */ /* 0x000fe2000801160c */
[----:B------:R-:W-:Y:S01]  /*19a0*/  CS2R R220, SRZ ;  /* 0x0000000000dc7805 */ /* 0x000fe2000001ff00 */
[----:B------:R-:W-:Y:S01]  /*19b0*/  UIMAD UR43, UR5, 0xc00, UR43 ;  /* 0x00000c00052b78a4 */ /* 0x000fe2000f8e022b */
[----:B------:R-:W-:Y:S01]  /*19c0*/  CS2R R218, SRZ ;  /* 0x0000000000da7805 */ /* 0x000fe2000001ff00 */
[----:B------:R-:W-:Y:S01]  /*19d0*/  ULOP3.LUT UR12, UR12, 0x3fff, URZ, 0xc0, !UPT ;  /* 0x00003fff0c0c7892 */ /* 0x000fe2000f8ec03f */
[----:B------:R-:W-:Y:S01]  /*19e0*/  CS2R R216, SRZ ;  /* 0x0000000000d87805 */ /* 0x000fe2000001ff00 */
[----:B------:R-:W-:Y:S01]  /*19f0*/  UMOV UR13, 0x40000040 ;  /* 0x40000040000d7882 */ /* 0x000fe20000000000 */
[----:B------:R-:W-:Y:S01]  /*1a00*/  UMOV UR15, 0x40000040 ;  /* 0x40000040000f7882 */ /* 0x000fe20000000000 */
[----:B------:R-:W-:Y:S01]  /*1a10*/  ULOP3.LUT UR12, UR12, 0x10000, URZ, 0xfc, !UPT ;  /* 0x000100000c0c7892 */ /* 0x000fe2000f8efc3f */
[----:B------:R-:W-:Y:S01]  /*1a20*/  CS2R R214, SRZ ;  /* 0x0000000000d67805 */ /* 0x000fe2000001ff00 */
[----:B------:R-:W-:Y:S01]  /*1a30*/  UMOV UR21, UR13 ;  /* 0x0000000d00157c82 */ /* 0x000fe20008000000 */
[----:B------:R-:W-:Y:S01]  /*1a40*/  UMOV UR23, 0x40000040 ;  /* 0x4000004000177882 */ /* 0x000fe20000000000 */
[----:B------:R-:W-:Y:S01]  /*1a50*/  UIMAD UR44, UR5, 0x700, UR12 ;  /* 0x00000700052c78a4 */ /* 0x000fe2000f8e020c */
[----:B------:R-:W-:Y:S01]  /*1a60*/  CS2R R212, SRZ ;  /* 0x0000000000d47805 */ /* 0x000fe2000001ff00 */
[----:B------:R-:W-:Y:S01]  /*1a70*/  UMOV UR25, UR13 ;  /* 0x0000000d00197c82 */ /* 0x000fe20008000000 */
[----:B------:R-:W-:Y:S01]  /*1a80*/  UMOV UR12, UR43 ;  /* 0x0000002b000c7c82 */ /* 0x000fe20008000000 */
[----:B------:R-:W-:Y:S01]  /*1a90*/  UIADD3 UR22, UR44, 0x80, URZ ;  /* 0x000000802c167890 */ /* 0x000fe2000fffe03f */
[----:B------:R-:W-:Y:S01]  /*1aa0*/  CS2R R210, SRZ ;  /* 0x0000000000d27805 */ /* 0x000fe2000001ff00 */
[----:B------:R-:W-:Y:S01]  /*1ab0*/  UIADD3 UR26, UR44, 0x100, URZ ;  /* 0x000001002c1a7890 */ /* 0x000fe2000fffe03f */
[----:B------:R-:W-:Y:S01]  /*1ac0*/  CS2R R208, SRZ ;  /* 0x0000000000d07805 */ /* 0x000fe2000001ff00 */
[----:B------:R-:W-:Y:S01]  /*1ad0*/  UIADD3 UR18, UR44, 0x180, URZ ;  /* 0x000001802c127890 */ /* 0x000fe2000fffe03f */
[----:B------:R-:W-:Y:S01]  /*1ae0*/  CS2R R206, SRZ ;  /* 0x0000000000ce7805 */ /* 0x000fe2000001ff00 */
[----:B------:R-:W-:Y:S01]  /*1af0*/  UMOV UR14, UR44 ;  /* 0x0000002c000e7c82 */ /* 0x000fe20008000000 */
[----:B------:R-:W-:Y:S01]  /*1b00*/  UMOV UR20, UR12 ;  /* 0x0000000c00147c82 */ /* 0x000fe20008000000 */
[----:B------:R-:W-:Y:S01]  /*1b10*/  UIADD3 UR30, UR44, 0x200, URZ ;  /* 0x000002002c1e7890 */ /* 0x000fe2000fffe03f */
[----:B------:R-:W-:Y:S01]  /*1b20*/  QGMMA.64x16x32.F32.E4M3.E4M3 R128, gdesc[UR12], RZ, !UPT ;  /* 0x002000000c8079f3 */ /* 0x000fe2000c7008ff */
[----:B------:R-:W-:Y:S01]  /*1b30*/  UMOV UR24, UR12 ;  /* 0x0000000c00187c82 */ /* 0x000fe20008000000 */
[----:B------:R-:W-:Y:S01]  /*1b40*/  UMOV UR27, 0x40000040 ;  /* 0x40000040001b7882 */ /* 0x000fe20000000000 */
[----:B------:R-:W-:Y:S01]  /*1b50*/  UIADD3 UR34, UR44, 0x280, URZ ;  /* 0x000002802c227890 */ /* 0x000fe2000fffe03f */
[----:B------:R-:W-:Y:S01]  /*1b60*/  QGMMA.64x16x32.F32.E4M3.E4M3 R112, gdesc[UR20], RZ, !UPT ;  /* 0x00200000147079f3 */ /* 0x000fe2000c7008ff */
[----:B------:R-:W-:Y:S01]  /*1b70*/  UMOV UR16, UR12 ;  /* 0x0000000c00107c82 */ /* 0x000fe20008000000 */
[----:B------:R-:W-:Y:S01]  /*1b80*/  UMOV UR17, UR13 ;  /* 0x0000000d00117c82 */ /* 0x000fe20008000000 */
[----:B------:R-:W-:Y:S01]  /*1b90*/  UMOV UR19, 0x40000040 ;  /* 0x4000004000137882 */ /* 0x000fe20000000000 */
[----:B------:R-:W-:Y:S01]  /*1ba0*/  UIADD3 UR38, UR44, 0x300, URZ ;  /* 0x000003002c267890 */ /* 0x000fe2000fffe03f */
[----:B------:R-:W-:Y:S01]  /*1bb0*/  QGMMA.64x16x32.F32.E4M3.E4M3 R96, gdesc[UR24], RZ, !UPT ;  /* 0x00200000186079f3 */ /* 0x000fe2000c7008ff */
[----:B------:R-:W-:Y:S01]  /*1bc0*/  UMOV UR28, UR12 ;  /* 0x0000000c001c7c82 */ /* 0x000fe20008000000 */
[----:B------:R-:W-:Y:S01]  /*1bd0*/  UMOV UR29, UR13 ;  /* 0x0000000d001d7c82 */ /* 0x000fe20008000000 */
[----:B------:R-:W-:Y:S01]  /*1be0*/  UMOV UR31, 0x40000040 ;  /* 0x40000040001f7882 */ /* 0x000fe20000000000 */
[----:B------:R-:W-:Y:S01]  /*1bf0*/  QGMMA.64x16x32.F32.E4M3.E4M3 R80, gdesc[UR16], RZ, !UPT ;  /* 0x00200000105079f3 */ /* 0x000fe2000c7008ff */
[----:B------:R-:W-:Y:S01]  /*1c00*/  UIADD3 UR16, UR43, 0x400, URZ ;  /* 0x000004002b107890 */ /* 0x000fe2000fffe03f */
[----:B------:R-:W-:Y:S01]  /*1c10*/  CS2R R204, SRZ ;  /* 0x0000000000cc7805 */ /* 0x000fe2000001ff00 */
[----:B------:R-:W-:Y:S01]  /*1c20*/  UMOV UR32, UR12 ;  /* 0x0000000c00207c82 */ /* 0x000fe20008000000 */
[----:B------:R-:W-:Y:S01]  /*1c30*/  UMOV UR33, UR13 ;  /* 0x0000000d00217c82 */ /* 0x000fe20008000000 */
[----:B------:R-:W-:Y:S01]  /*1c40*/  UMOV UR35, 0x40000040 ;  /* 0x4000004000237882 */ /* 0x000fe20000000000 */
[----:B------:R-:W-:Y:S01]  /*1c50*/  QGMMA.64x16x32.F32.E4M3.E4M3 R64, gdesc[UR28], RZ, !UPT ;  /* 0x002000001c4079f3 */ /* 0x000fe2000c7008ff */
[----:B------:R-:W-:Y:S01]  /*1c60*/  UMOV UR36, UR12 ;  /* 0x0000000c00247c82 */ /* 0x000fe20008000000 */
[----:B------:R-:W-:Y:S01]  /*1c70*/  UMOV UR37, UR13 ;  /* 0x0000000d00257c82 */ /* 0x000fe20008000000 */
[----:B------:R-:W-:Y:S01]  /*1c80*/  UMOV UR39, 0x40000040 ;  /* 0x4000004000277882 */ /* 0x000fe20000000000 */
[----:B------:R-:W-:Y:S01]  /*1c90*/  QGMMA.64x16x32.F32.E4M3.E4M3 R48, gdesc[UR32], RZ, !UPT ;  /* 0x00200000203079f3 */ /* 0x000fe2000c7008ff */
[----:B------:R-:W-:-:S02]  /*1ca0*/  CS2R R202, SRZ ;  /* 0x0000000000ca7805 */ /* 0x000fc4000001ff00 */
[----:B------:R-:W-:Y:S02]  /*1cb0*/  CS2R R200, SRZ ;  /* 0x0000000000c87805 */ /* 0x000fe4000001ff00 */
[----:B------:R-:W-:Y:S01]  /*1cc0*/  CS2R R198, SRZ ;  /* 0x0000000000c67805 */ /* 0x000fe2000001ff00 */
[----:B------:R-:W-:Y:S01]  /*1cd0*/  QGMMA.64x16x32.F32.E4M3.E4M3 R32, gdesc[UR36], RZ, !UPT ;  /* 0x00200000242079f3 */ /* 0x000fe2000c7008ff */
[----:B------:R-:W-:Y:S01]  /*1ce0*/  UMOV UR36, UR16 ;  /* 0x0000001000247c82 */ /* 0x000fe20008000000 */
[----:B------:R-:W-:Y:S01]  /*1cf0*/  UMOV UR37, 0x40000040 ;  /* 0x4000004000257882 */ /* 0x000fe20000000000 */
[----:B------:R-:W-:Y:S01]  /*1d00*/  UMOV UR32, UR36 ;  /* 0x0000002400207c82 */ /* 0x000fe20008000000 */
[----:B------:R-:W-:Y:S01]  /*1d10*/  UMOV UR33, UR37 ;  /* 0x0000002500217c82 */ /* 0x000fe20008000000 */
[----:B------:R-:W-:Y:S01]  /*1d20*/  QGMMA.64x16x32.F32.E4M3.E4M3 R24, gdesc[UR36], RZ, !UPT ;  /* 0x00200000241879f3 */ /* 0x000fe2000c7008ff */
[----:B------:R-:W-:Y:S01]  /*1d30*/  UMOV UR28, UR36 ;  /* 0x00000024001c7c82 */ /* 0x000fe20008000000 */
        /* <DEDUP_REMOVED lines=12> */
[----:B------:R-:W-:Y:S01]  /*1e00*/  UIADD3 UR16, UR43, 0x2, URZ ;  /* 0x000000022b107890 */ /* 0x000fe2000fffe03f */
[----:B------:R-:W-:Y:S01]  /*1e10*/  CS2R R196, SRZ ;  /* 0x0000000000c47805 */ /* 0x000fe2000001ff00 */
[----:B------:R-:W-:Y:S01]  /*1e20*/  QGMMA.64x16x32.F32.E4M3.E4M3 R88, gdesc[UR24], RZ, !UPT ;  /* 0x00200000185879f3 */ /* 0x000fe2000c7008ff */
[----:B------:R-:W-:Y:S01]  /*1e30*/  UIADD3 UR17, UR44, 0x2, URZ ;  /* 0x000000022c117890 */ /* 0x000fe2000fffe03f */
[----:B------:R-:W-:Y:S01]  /*1e40*/  CS2R R194, SRZ ;  /* 0x0000000000c27805 */ /* 0x000fe2000001ff00 */
[----:B------:R-:W-:Y:S01]  /*1e50*/  UIADD3 UR26, UR44, 0x102, URZ ;  /* 0x000001022c1a7890 */ /* 0x000fe2000fffe03f */
[----:B------:R-:W-:Y:S01]  /*1e60*/  QGMMA.64x16x32.F32.E4M3.E4M3 R104, gdesc[UR20], RZ, !UPT ;  /* 0x00200000146879f3 */ /* 0x000fe2000c7008ff */
[----:B------:R-:W-:Y:S01]  /*1e70*/  UIADD3 UR22, UR44, 0x82, URZ ;  /* 0x000000822c167890 */ /* 0x000fe2000fffe03f */
[----:B------:R-:W-:Y:S01]  /*1e80*/  CS2R R192, SRZ ;  /* 0x0000000000c07805 */ /* 0x000fe2000001ff00 */
[----:B------:R-:W-:Y:S01]  /*1e90*/  UIADD3 UR18, UR44, 0x182, URZ ;  /* 0x000001822c127890 */ /* 0x000fe2000fffe03f */
[----:B------:R-:W-:Y:S01]  /*1ea0*/  QGMMA.64x16x32.F32.E4M3.E4M3 R120, gdesc[UR12], RZ, !UPT ;  /* 0x002000000c7879f3 */ /* 0x000fe2000c7008ff */
[----:B------:R-:W-:Y:S01]  /*1eb0*/  UMOV UR12, UR16 ;  /* 0x00000010000c7c82 */ /* 0x000fe20008000000 */
[----:B------:R-:W-:Y:S01]  /*1ec0*/  UMOV UR13, 0x40000040 ;  /* 0x40000040000d7882 */ /* 0x000fe20000000000 */
[----:B------:R-:W-:Y:S01]  /*1ed0*/  UMOV UR14, UR17 ;  /* 0x00000011000e7c82 */ /* 0x000fe20008000000 */
[----:B------:R-:W-:Y:S01]  /*1ee0*/  UMOV UR15, 0x40000040 ;  /* 0x40000040000f7882 */ /* 0x000fe20000000000 */
[----:B------:R-:W-:Y:S01]  /*1ef0*/  UMOV UR20, UR12 ;  /* 0x0000000c00147c82 */ /* 0x000fe20008000000 */
[----:B------:R-:W-:Y:S01]  /*1f00*/  UMOV UR21, UR13 ;  /* 0x0000000d00157c82 */ /* 0x000fe20008000000 */
[----:B------:R-:W-:Y:S01]  /*1f10*/  UMOV UR23, 0x40000040 ;  /* 0x4000004000177882 */ /* 0x000fe20000000000 */
[----:B------:R-:W-:Y:S01]  /*1f20*/  UIADD3 UR30, UR44, 0x202, URZ ;  /* 0x000002022c1e7890 */ /* 0x000fe2000fffe03f */
[----:B------:R-:W-:Y:S01]  /*1f30*/  QGMMA.64x16x32.F32.E4M3.E4M3 R128, gdesc[UR12], R128 ;  /* 0x002000000c8079f3 */ /* 0x000fe20008700880 */
        /* <DEDUP_REMOVED lines=13> */
[----:B------:R-:W-:Y:S01]  /*2010*/  QGMMA.64x16x32.F32.E4M3.E4M3 R80, gdesc[UR16], R80 ;  /* 0x00200000105079f3 */ /* 0x000fe20008700850 */
[----:B------:R-:W-:Y:S01]  /*2020*/  UIADD3 UR16, UR43, 0x402, URZ ;  /* 0x000004022b107890 */ /* 0x000fe2000fffe03f */
[----:B------:R-:W-:Y:S01]  /*2030*/  CS2R R190, SRZ ;  /* 0x0000000000be7805 */ /* 0x000fe2000001ff00 */
[----:B------:R-:W-:Y:S01]  /*2040*/  UMOV UR32, UR12 ;  /* 0x0000000c00207c82 */ /* 0x000fe20008000000 */
[----:B------:R-:W-:Y:S01]  /*2050*/  UMOV UR33, UR13 ;  /* 0x0000000d00217c82 */ /* 0x000fe20008000000 */
[----:B------:R-:W-:Y:S01]  /*2060*/  UMOV UR35, 0x40000040 ;  /* 0x4000004000237882 */ /* 0x000fe20000000000 */
[----:B------:R-:W-:Y:S01]  /*2070*/  QGMMA.64x16x32.F32.E4M3.E4M3 R64, gdesc[UR28], R64 ;  /* 0x002000001c4079f3 */ /* 0x000fe20008700840 */
[----:B------:R-:W-:Y:S01]  /*2080*/  UMOV UR36, UR12 ;  /* 0x0000000c00247c82 */ /* 0x000fe20008000000 */
[----:B------:R-:W-:Y:S01]  /*2090*/  UMOV UR37, UR13 ;  /* 0x0000000d00257c82 */ /* 0x000fe20008000000 */
[----:B------:R-:W-:Y:S01]  /*20a0*/  UMOV UR39, 0x40000040 ;  /* 0x4000004000277882 */ /* 0x000fe20000000000 */
[----:B------:R-:W-:Y:S01]  /*20b0*/  QGMMA.64x16x32.F32.E4M3.E4M3 R48, gdesc[UR32], R48 ;  /* 0x00200000203079f3 */ /* 0x000fe20008700830 */
[----:B------:R-:W-:-:S02]  /*20c0*/  CS2R R188, SRZ ;  /* 0x0000000000bc7805 */ /* 0x000fc4000001ff00 */
[----:B------:R-:W-:Y:S02]  /*20d0*/  CS2R R186, SRZ ;  /* 0x0000000000ba7805 */ /* 0x000fe4000001ff00 */
[----:B------:R-:W-:Y:S01]  /*20e0*/  CS2R R184, SRZ ;  /* 0x0000000000b87805 */ /* 0x000fe2000001ff00 */
[----:B------:R-:W-:Y:S01]  /*20f0*/  QGMMA.64x16x32.F32.E4M3.E4M3 R32, gdesc[UR36], R32 ;  /* 0x00200000242079f3 */ /* 0x000fe20008700820 */
[----:B------:R-:W-:Y:S01]  /*2100*/  UMOV UR36, UR16 ;  /* 0x0000001000247c82 */ /* 0x000fe20008000000 */
[----:B------:R-:W-:Y:S01]  /*2110*/  UMOV UR37, 0x40000040 ;  /* 0x4000004000257882 */ /* 0x000fe20000000000 */
[----:B------:R-:W-:Y:S01]  /*2120*/  UMOV UR32, UR36 ;  /* 0x0000002400207c82 */ /* 0x000fe20008000000 */
[----:B------:R-:W-:Y:S01]  /*2130*/  UMOV UR33, UR37 ;  /* 0x0000002500217c82 */ /* 0x000fe20008000000 */
[----:B------:R-:W-:Y:S01]  /*2140*/  QGMMA.64x16x32.F32.E4M3.E4M3 R24, gdesc[UR36], R24 ;  /* 0x00200000241879f3 */ /* 0x000fe20008700818 */
[----:B------:R-:W-:Y:S01]  /*2150*/  UMOV UR28, UR36 ;  /* 0x00000024001c7c82 */ /* 0x000fe20008000000 */
        /* <DEDUP_REMOVED lines=12> */
[----:B------:R-:W-:Y:S01]  /*2220*/  UIADD3 UR16, UR43, 0x4, URZ ;  /* 0x000000042b107890 */ /* 0x000fe2000fffe03f */
[----:B------:R-:W-:Y:S01]  /*2230*/  CS2R R182, SRZ ;  /* 0x0000000000b67805 */ /* 0x000fe2000001ff00 */
[----:B------:R-:W-:Y:S01]  /*2240*/  QGMMA.64x16x32.F32.E4M3.E4M3 R88, gdesc[UR24], R88 ;  /* 0x00200000185879f3 */ /* 0x000fe20008700858 */
[----:B------:R-:W-:Y:S01]  /*2250*/  UIADD3 UR17, UR44, 0x4, URZ ;  /* 0x000000042c117890 */ /* 0x000fe2000fffe03f */
[----:B------:R-:W-:Y:S01]  /*2260*/  CS2R R180, SRZ ;  /* 0x0000000000b47805 */ /* 0x000fe2000001ff00 */
[----:B------:R-:W-:Y:S01]  /*2270*/  UIADD3 UR26, UR44, 0x104, URZ ;  /* 0x000001042c1a7890 */ /* 0x000fe2000fffe03f */
[----:B------:R-:W-:Y:S01]  /*2280*/  QGMMA.64x16x32.F32.E4M3.E4M3 R104, gdesc[UR20], R104 ;  /* 0x00200000146879f3 */ /* 0x000fe20008700868 */
[----:B------:R-:W-:Y:S01]  /*2290*/  UIADD3 UR22, UR44, 0x84, URZ ;  /* 0x000000842c167890 */ /* 0x000fe2000fffe03f */
[----:B------:R-:W-:Y:S01]  /*22a0*/  CS2R R178, SRZ ;  /* 0x0000000000b27805 */ /* 0x000fe2000001ff00 */
[----:B------:R-:W-:Y:S01]  /*22b0*/  UIADD3 UR18, UR44, 0x184, URZ ;  /* 0x000001842c127890 */ /* 0x000fe2000fffe03f */
[----:B------:R-:W-:Y:S01]  /*22c0*/  QGMMA.64x16x32.F32.E4M3.E4M3 R120, gdesc[UR12], R120 ;  /* 0x002000000c7879f3 */ /* 0x000fe20008700878 */
        /* <DEDUP_REMOVED lines=299> */
[----:B-1----:R-:W-:Y:S01]  /*3580*/  CS2R R2, SRZ ;  /* 0x0000000000027805 */ /* 0x002fe2000001ff00 */
        /* <DEDUP_REMOVED lines=20> */
[----:B0-----:R-:W-:Y:S01]  /*36d0*/  IMAD.MOV.U32 R0, RZ, RZ, RZ ;  /* 0x000000ffff007224 */ /* 0x001fe200078e00ff */
[----:B------:R-:W-:Y:S01]  /*36e0*/  QGMMA.64x16x32.F32.E4M3.E4M3 R88, gdesc[UR24], R88 ;  /* 0x00200000185879f3 */ /* 0x000fe20008700858 */
[----:B------:R-:W-:-:S02]  /*36f0*/  UIADD3 UR18, UR44, 0x386, URZ ;  /* 0x000003862c127890 */ /* 0x000fc4000fffe03f */
[----:B------:R-:W-:Y:S01]  /*3700*/  UIADD3 UR34, UR44, 0x506, URZ ;  /* 0x000005062c227890 */ /* 0x000fe2000fffe03f */
[----:B------:R-:W-:Y:S01]  /*3710*/  QGMMA.64x16x32.F32.E4M3.E4M3 R104, gdesc[UR20], R104 ;  /* 0x00200000146879f3 */ /* 0x000fe20008700868 */
[----:B------:R-:W-:Y:S02]  /*3720*/  UIADD3 UR22, UR44, 0x406, URZ ;  /* 0x000004062c167890 */ /* 0x000fe4000fffe03f */
[----:B------:R-:W-:Y:S01]  /*3730*/  UIADD3 UR26, UR44, 0x586, URZ ;  /* 0x000005862c1a7890 */ /* 0x000fe2000fffe03f */
[----:B------:R-:W-:Y:S01]  /*3740*/  QGMMA.64x16x32.F32.E4M3.E4M3 R120, gdesc[UR12], R120 ;  /* 0x002000000c7879f3 */ /* 0x000fe20008700878 */
[----:B------:R-:W-:Y:S02]  /*3750*/  UIADD3 UR14, UR44, 0x486, URZ ;  /* 0x000004862c0e7890 */ /* 0x000fe4000fffe03f */
[----:B------:R-:W-:Y:S01]  /*3760*/  UIADD3 UR30, UR44, 0x606, URZ ;  /* 0x000006062c1e7890 */ /* 0x000fe2000fffe03f */
[----:B------:R-:W-:Y:S01]  /*3770*/  UMOV UR17, 0x40000040 ;  /* 0x4000004000117882 */ /* 0x000fe20000000000 */
[----:B------:R-:W-:Y:S01]  /*3780*/  UIADD3 UR38, UR44, 0x686, URZ ;  /* 0x000006862c267890 */ /* 0x000fe2000fffe03f */
[----:B------:R-:W-:Y:S01]  /*3790*/  UMOV UR19, 0x40000040 ;  /* 0x4000004000137882 */ /* 0x000fe20000000000 */
[----:B------:R-:W-:Y:S01]  /*37a0*/  UMOV UR20, UR16 ;  /* 0x0000001000147c82 */ /* 0x000fe20008000000 */
[----:B------:R-:W-:Y:S01]  /*37b0*/  UMOV UR21, UR17 ;  /* 0x0000001100157c82 */ /* 0x000fe20008000000 */
[----:B------:R-:W-:Y:S01]  /*37c0*/  UMOV UR23, 0x40000040 ;  /* 0x4000004000177882 */ /* 0x000fe20000000000 */
        /* <DEDUP_REMOVED lines=22> */
[----:B------:R-:W-:-:S02]  /*3930*/  ULDC UR12, c[0x0][0x50c] ;  /* 0x00014300000c7ab9 */ /* 0x000fc40000000800 */
[----:B------:R-:W-:Y:S01]  /*3940*/  UISETP.NE.AND UP0, UPT, UR12, 0x8, UPT ;  /* 0x000000080c00788c */ /* 0x000fe2000bf05270 */
        /* <DEDUP_REMOVED lines=18> */
[----:B------:R-:W-:-:S03]  /*3a70*/  UMOV UR17, UR37 ;  /* 0x0000002500117c82 */ /* 0x000fc60008000000 */
[----:B------:R-:W-:Y:S01]  /*3a80*/  QGMMA.64x16x32.F32.E4M3.E4M3 R88, gdesc[UR12], R88 ;  /* 0x002000000c5879f3 */ /* 0x000fe20008700858 */
[----:B------:R-:W-:-:S03]  /*3a90*/  USEL UR12, URZ, 0x1, UP0 ;  /* 0x000000013f0c7887 */ /* 0x000fc60008000000 */
[----:B------:R-:W-:Y:S03]  /*3aa0*/  QGMMA.64x16x32.F32.E4M3.E4M3 R104, gdesc[UR20], R104 ;  /* 0x00200000146879f3 */ /* 0x000fe60008700868 */
[----:B------:R-:W-:Y:S01]  /*3ab0*/  ISETP.NE.AND P0, PT, RZ, UR12, PT ;  /* 0x0000000cff007c0c */ /* 0x000fe2000bf05270 */
[----:B------:R-:W-:-:S12]  /*3ac0*/  QGMMA.64x16x32.F32.E4M3.E4M3 R120, gdesc[UR16], R120, gsb0 ;  /* 0x00200000107879f3 */ /* 0x000fd80008000878 */
[----:B------:R-:W-:Y:S05]  /*3ad0*/  @!P0 BRA `(.L_x_18) ;  /* 0x0000000400c88947 */ /* 0x000fea0003800000 */
[----:B------:R-:W-:Y:S02]  /*3ae0*/  WARPGROUP.DEPBAR.LE gsb0, 0x0 ;  /* 0x00008000000079c5 */ /* 0x000fe40000010000 */
[----:B------:R-:W-:-:S01]  /*3af0*/  FADD R0, RZ, R128 ;  /* 0x00000080ff007221 */ /* 0x000fc20000000000 */
[----:B------:R-:W-:Y:S01]  /*3b00*/  FADD R2, RZ, R129 ;  /* 0x00000081ff027221 */ /* 0x000fe20000000000 */
        /* <DEDUP_REMOVED lines=110> */
[----:B------:R-:W-:-:S06]  /*41f0*/  UMOV UR6, URZ ;  /* 0x0000003f00067c82 */ /* 0x000fcc0008000000 */
.L_x_18:
[----:B------:R-:W-:Y:S01]  /*4200*/  UIADD3 UR47, UR5, 0x1, URZ ;  /* 0x00000001052f7890 */ /* 0x000fe2000fffe03f */
[----:B------:R-:W-:-:S03]  /*4210*/  UMOV UR13, 0x1 ;  /* 0x00000001000d7882 */ /* 0x000fc60000000000 */
[----:B------:R-:W-:-:S04]  /*4220*/  UISETP.NE.AND UP0, UPT, UR47, 0x2, UPT ;  /* 0x000000022f00788c */ /* 0x000fc8000bf05270 */
[----:B------:R-:W-:Y:S02]  /*4230*/  USEL UR46, URZ, 0x1, UP0 ;  /* 0x000000013f2e7887 */ /* 0x000fe40008000000 */
[----:B------:R-:W-:Y:S02]  /*4240*/  USEL UR47, UR47, URZ, UP0 ;  /* 0x0000003f2f2f7287 */ /* 0x000fe40008000000 */
[----:B------:R-:W-:-:S12]  /*4250*/  ULOP3.LUT UR46, UR4, UR46, URZ, 0x3c, !UPT ;  /* 0x0000002e042e7292 */ /* 0x000fd8000f8e3c3f */
.L_x_13:
[----:B------:R-:W-:-:S04]  /*4260*/  UISETP.LT.AND UP0, UPT, UR11, 0x1, UPT ;  /* 0x000000010b00788c */ /* 0x000fc8000bf01270 */
[----:B------:R-:W-:-:S04]  /*4270*/  USEL UR14, UR11, 0x1, UP0 ;  /* 0x000000010b0e7887 */ /* 0x000fc80008000000 */
[----:B------:R-:W-:-:S04]  /*4280*/  UIADD3 UR45, UR11, -UR14, URZ ;  /* 0x8000000e0b2d7290 */ /* 0x000fc8000fffe03f */
[----:B------:R-:W-:-:S06]  /*4290*/  UISETP.GE.AND UP0, UPT, UR45, 0x1, UPT ;  /* 0x000000012d00788c */ /* 0x000fcc000bf06270 */
[----:B------:R-:W-:-:S13]  /*42a0*/  PLOP3.LUT P0, PT, PT, PT, UP0, 0x80, 0x0 ;  /* 0x000000000000781c */ /* 0x000fda0003f0f008 */
[----:B------:R-:W-:Y:S05]  /*42b0*/  @!P0 BRA `(.L_x_19) ;  /* 0x0000002800008947 */ /* 0x000fea0003800000 */
[----:B------:R-:W-:Y:S01]  /*42c0*/  UMOV UR44, UR5 ;  /* 0x00000005002c7c82 */ /* 0x000fe20008000000 */
[----:B------:R-:W-:-:S05]  /*42d0*/  ULDC UR43, c[0x0][0x50c] ;  /* 0x00014300002b7ab9 */ /* 0x000fca0000000800 */
.L_x_27:
[----:B------:R-:W-:-:S06]  /*42e0*/  UISETP.NE.AND UP0, UPT, UR8, 0x3, UPT ;  /* 0x000000030800788c */ /* 0x000fcc000bf05270 */
[----:B------:R-:W-:-:S13]  /*42f0*/  PLOP3.LUT P1, PT, PT, PT, UP0, 0x80, 0x0 ;  /* 0x000000000000781c */ /* 0x000fda0003f2f008 */
[----:B01----:R-:W-:Y:S05]  /*4300*/  @!P1 BRA `(.L_x_20) ;  /* 0x0000000000049947 */ /* 0x003fea0003800000 */
[----:B------:R-:W-:Y:S01]  /*4310*/  BPT.TRAP 0x1 ;  /* 0x000000040000795c */ /* 0x000fe20000300000 */
.L_x_20:
[----:B------:R-:W0:Y:S01]  /*4320*/  S2UR UR14, SR_CgaCtaId ;  /* 0x00000000000e79c3 */ /* 0x000e220000008800 */
[----:B------:R-:W-:Y:S01]  /*4330*/  UMOV UR9, 0x400 ;  /* 0x0000040000097882 */ /* 0x000fe20000000000 */
[----:B------:R-:W-:-:S05]  /*4340*/  IMAD.U32 R225, RZ, RZ, UR46 ;  /* 0x0000002effe17e24 */ /* 0x000fca000f8e00ff */
[----:B------:R-:W-:Y:S01]  /*4350*/  SHF.L.U32 R225, R225, 0x1f, RZ ;  /* 0x0000001fe1e17819 */ /* 0x000fe200000006ff */
[----:B0-----:R-:W-:-:S04]  /*4360*/  ULEA UR9, UR14, UR9, 0x18 ;  /* 0x000000090e097291 */ /* 0x001fc8000f8ec03f */
[----:B------:R-:W-:-:S09]  /*4370*/  ULEA UR14, UR47, UR9, 0x3 ;  /* 0x000000092f0e7291 */ /* 0x000fd2000f8e183f */
[----:B------:R0:W1:Y:S01]  /*4380*/  SYNCS.PHASECHK.TRANS64.TRYWAIT P0, [UR14], R225 ;  /* 0x000000e1ff0075a7 */ /* 0x000062000800014e */
[----:B------:R-:W-:Y:S05]  /*4390*/  @!P1 BRA `(.L_x_21) ;  /* 0x0000000000049947 */ /* 0x000fea0003800000 */
[----:B------:R-:W-:Y:S01]  /*43a0*/  BPT.TRAP 0x1 ;  /* 0x000000040000795c */ /* 0x000fe20000300000 */
.L_x_21:
[----:B-1----:R-:W-:Y:S05]  /*43b0*/  @P0 BRA `(.L_x_22) ;  /* 0x0000000000080947 */ /* 0x002fea0003800000 */
[----:B------:R-:W1:Y:S02]  /*43c0*/  SYNCS.PHASECHK.TRANS64.TRYWAIT P0, [UR14], R225 ;  /* 0x000000e1ff0075a7 */ /* 0x000e64000800014e */
[----:B-1----:R-:W-:Y:S05]  /*43d0*/  @!P0 BRA `(.L_x_23) ;  /* 0x000000c800f48947 */ /* 0x002fea0003800000 */
.L_x_22:
[----:B------:R-:W-:Y:S01]  /*43e0*/  UIADD3 UR14, UR9, 0x18100, URZ ;  /* 0x00018100090e7890 */ /* 0x000fe2000fffe03f */
[----:B------:R-:W-:Y:S01]  /*43f0*/  WARPGROUP.ARRIVE ;  /* 0x00000000000079c5 */ /* 0x000fe20000000000 */
[----:B------:R-:W-:Y:S02]  /*4400*/  UISETP.NE.AND UP0, UPT, UR12, URZ, UPT ;  /* 0x0000003f0c00728c */ /* 0x000fe4000bf05270 */
[----:B------:R-:W-:Y:S02]  /*4410*/  USHF.R.U32.HI UR14, URZ, 0x4, UR14 ;  /* 0x000000043f0e7899 */ /* 0x000fe4000801160e */
[----:B------:R-:W-:Y:S02]  /*4420*/  USEL UR13, UR13, URZ, !UP0 ;  /* 0x0000003f0d0d7287 */ /* 0x000fe4000c000000 */
[----:B------:R-:W-:Y:S02]  /*4430*/  ULOP3.LUT UR14, UR14, 0x3fff, URZ, 0xc0, !UPT ;  /* 0x00003fff0e0e7892 */ /* 0x000fe4000f8ec03f */
[----:B------:R-:W-:-:S02]  /*4440*/  ULOP3.LUT UR50, UR10, 0x10000, URZ, 0xfc, !UPT ;  /* 0x000100000a327892 */ /* 0x000fc4000f8efc3f */
[----:B------:R-:W-:Y:S02]  /*4450*/  ULOP3.LUT UR14, UR14, 0x10000, URZ, 0xfc, !UPT ;  /* 0x000100000e0e7892 */ /* 0x000fe4000f8efc3f */
[----:B------:R-:W-:Y:S02]  /*4460*/  UISETP.NE.U32.AND UP0, UPT, UR13, URZ, UPT ;  /* 0x0000003f0d00728c */ /* 0x000fe4000bf05070 */
[----:B------:R-:W-:Y:S02]  /*4470*/  UIMAD UR51, UR47, 0x700, UR14 ;  /* 0x000007002f3378a4 */ /* 0x000fe4000f8e020e */
[----:B------:R-:W-:Y:S02]  /*4480*/  UIMAD UR50, UR47, 0xc00, UR50 ;  /* 0x00000c002f3278a4 */ /* 0x000fe4000f8e0232 */
[----:B------:R-:W-:Y:S02]  /*4490*/  UIADD3 UR22, UR51, 0x80, URZ ;  /* 0x0000008033167890 */ /* 0x000fe4000fffe03f */
[----:B------:R-:W-:-:S02]  /*44a0*/  UIADD3 UR18, UR51, 0x100, URZ ;  /* 0x0000010033127890 */ /* 0x000fc4000fffe03f */
[----:B------:R-:W-:Y:S01]  /*44b0*/  UIADD3 UR26, UR51, 0x180, URZ ;  /* 0x00000180331a7890 */ /* 0x000fe2000fffe03f */
        /* <DEDUP_REMOVED lines=8> */
[----:B------:R-:W-:Y:S01]  /*4540*/  QGMMA.64x16x32.F32.E4M3.E4M3 R128, gdesc[UR12], R128, UP0 ;  /* 0x002000000c8079f3 */ /* 0x000fe2000bf00880 */
        /* <DEDUP_REMOVED lines=10> */
[----:B------:R-:W-:Y:S01]  /*45f0*/  UIADD3 UR52, UR50, 0x400, URZ ;  /* 0x0000040032347890 */ /* 0x000fe2000fffe03f */
[----:B------:R-:W-:-:S02]  /*4600*/  UMOV UR28, UR12 ;  /* 0x0000000c001c7c82 */ /* 0x000fc40008000000 */
[----:B------:R-:W-:Y:S01]  /*4610*/  QGMMA.64x16x32.F32.E4M3.E4M3 R80, gdesc[UR24], R80, UP0 ;  /* 0x00200000185079f3 */ /* 0x000fe2000bf00850 */
[----:B------:R-:W-:Y:S01]  /*4620*/  UMOV UR29, UR13 ;  /* 0x0000000d001d7c82 */ /* 0x000fe20008000000 */
[----:B------:R-:W-:Y:S01]  /*4630*/  UMOV UR31, 0x40000040 ;  /* 0x40000040001f7882 */ /* 0x000fe20000000000 */
[----:B------:R-:W-:Y:S01]  /*4640*/  UMOV UR36, UR12 ;  /* 0x0000000c00247c82 */ /* 0x000fe20008000000 */
[----:B------:R-:W-:Y:S01]  /*4650*/  UMOV UR37, UR13 ;  /* 0x0000000d00257c82 */ /* 0x000fe20008000000 */
[----:B------:R-:W-:Y:S01]  /*4660*/  UMOV UR39, 0x40000040 ;  /* 0x4000004000277882 */ /* 0x000fe20000000000 */
[----:B------:R-:W-:Y:S01]  /*4670*/  QGMMA.64x16x32.F32.E4M3.E4M3 R64, gdesc[UR28], R64, UP0 ;  /* 0x002000001c4079f3 */ /* 0x000fe2000bf00840 */
[----:B------:R-:W-:Y:S01]  /*4680*/  UIADD3 UR16, UR50, 0x2, URZ ;  /* 0x0000000232107890 */ /* 0x000fe2000fffe03f */
[----:B------:R-:W-:Y:S01]  /*4690*/  UMOV UR32, UR12 ;  /* 0x0000000c00207c82 */ /* 0x000fe20008000000 */
[----:B------:R-:W-:Y:S01]  /*46a0*/  UMOV UR33, UR13 ;  /* 0x0000000d00217c82 */ /* 0x000fe20008000000 */
[----:B------:R-:W-:Y:S01]  /*46b0*/  UMOV UR35, 0x40000040 ;  /* 0x4000004000237882 */ /* 0x000fe20000000000 */
[----:B------:R-:W-:Y:S01]  /*46c0*/  QGMMA.64x16x32.F32.E4M3.E4M3 R48, gdesc[UR36], R48, UP0 ;  /* 0x00200000243079f3 */ /* 0x000fe2000bf00830 */
[----:B------:R-:W-:-:S02]  /*46d0*/  UMOV UR13, 0x40000040 ;  /* 0x40000040000d7882 */ /* 0x000fc40000000000 */
[----:B------:R-:W-:Y:S01]  /*46e0*/  UMOV UR12, UR16 ;  /* 0x00000010000c7c82 */ /* 0x000fe20008000000 */
[----:B------:R-:W-:Y:S01]  /*46f0*/  UIADD3 UR6, UR6, 0x8, URZ ;  /* 0x0000000806067890 */ /* 0x000fe2000fffe03f */
[----:B------:R-:W-:Y:S01]  /*4700*/  QGMMA.64x16x32.F32.E4M3.E4M3 R32, gdesc[UR32], R32, UP0 ;  /* 0x00200000202079f3 */ /* 0x000fe2000bf00820 */
[----:B------:R-:W-:Y:S01]  /*4710*/  UMOV UR32, UR52 ;  /* 0x0000003400207c82 */ /* 0x000fe20008000000 */
[----:B------:R-:W-:Y:S01]  /*4720*/  UMOV UR33, 0x40000040 ;  /* 0x4000004000217882 */ /* 0x000fe20000000000 */
[----:B------:R-:W-:Y:S01]  /*4730*/  UMOV UR36, UR32 ;  /* 0x0000002000247c82 */ /* 0x000fe20008000000 */
[----:B------:R-:W-:Y:S01]  /*4740*/  UMOV UR37, UR33 ;  /* 0x0000002100257c82 */ /* 0x000fe20008000000 */
[----:B------:R-:W-:Y:S01]  /*4750*/  QGMMA.64x16x32.F32.E4M3.E4M3 R24, gdesc[UR32], R24, UP0 ;  /* 0x00200000201879f3 */ /* 0x000fe2000bf00818 */
[----:B------:R-:W-:Y:S01]  /*4760*/  UMOV UR28, UR32 ;  /* 0x00000020001c7c82 */ /* 0x000fe20008000000 */
        /* <DEDUP_REMOVED lines=12> */
[----:B------:R-:W-:-:S02]  /*4830*/  UIADD3 UR30, UR51, 0x82, URZ ;  /* 0x00000082331e7890 */ /* 0x000fc4000fffe03f */
[----:B------:R-:W-:Y:S01]  /*4840*/  QGMMA.64x16x32.F32.E4M3.E4M3 R88, gdesc[UR16], R88, UP0 ;  /* 0x00200000105879f3 */ /* 0x000fe2000bf00858 */
[----:B------:R-:W-:Y:S02]  /*4850*/  UIADD3 UR18, UR51, 0x2, URZ ;  /* 0x0000000233127890 */ /* 0x000fe4000fffe03f */
[----:B------:R-:W-:Y:S01]  /*4860*/  UIADD3 UR26, UR51, 0x102, URZ ;  /* 0x00000102331a7890 */ /* 0x000fe2000fffe03f */
[----:B------:R-:W-:Y:S01]  /*4870*/  QGMMA.64x16x32.F32.E4M3.E4M3 R104, gdesc[UR20], R104, UP0 ;  /* 0x00200000146879f3 */ /* 0x000fe2000bf00868 */
[----:B------:R-:W-:Y:S01]  /*4880*/  UMOV UR15, 0x40000040 ;  /* 0x40000040000f7882 */ /* 0x000fe20000000000 */
[----:B------:R-:W-:Y:S01]  /*4890*/  UMOV UR28, UR12 ;  /* 0x0000000c001c7c82 */ /* 0x000fe20008000000 */
[----:B------:R-:W-:Y:S01]  /*48a0*/  UMOV UR29, UR13 ;  /* 0x0000000d001d7c82 */ /* 0x000fe20008000000 */
[----:B------:R-:W-:Y:S01]  /*48b0*/  QGMMA.64x16x32.F32.E4M3.E4M3 R120, gdesc[UR32], R120, UP0 ;  /* 0x00200000207879f3 */ /* 0x000fe2000bf00878 */
[----:B------:R-:W-:Y:S01]  /*48c0*/  UMOV UR14, UR18 ;  /* 0x00000012000e7c82 */ /* 0x000fe20008000000 */
[----:B------:R-:W-:Y:S01]  /*48d0*/  UIADD3 UR18, UR51, 0x182, URZ ;  /* 0x0000018233127890 */ /* 0x000fe2000fffe03f */
        /* <DEDUP_REMOVED lines=26> */
[----:B------:R-:W-:-:S02]  /*4a80*/  UIADD3 UR52, UR50, 0x404, URZ ;  /* 0x0000040432347890 */ /* 0x000fc4000fffe03f */
[----:B------:R-:W-:Y:S01]  /*4a90*/  UISETP.NE.AND UP0, UPT, UR6, UR43, UPT ;  /* 0x0000002b0600728c */ /* 0x000fe2000bf05270 */
        /* <DEDUP_REMOVED lines=19> */
[----:B------:R-:W-:-:S02]  /*4bd0*/  UIADD3 UR16, UR50, 0x4, URZ ;  /* 0x0000000432107890 */ /* 0x000fc4000fffe03f */
[----:B------:R-:W-:Y:S01]  /*4be0*/  QGMMA.64x16x32.F32.E4M3.E4M3 R88, gdesc[UR24], R88 ;  /* 0x00200000185879f3 */ /* 0x000fe20008700858 */
[----:B------:R-:W-:Y:S02]  /*4bf0*/  UIADD3 UR17, UR51, 0x4, URZ ;  /* 0x0000000433117890 */ /* 0x000fe4000fffe03f */
[----:B------:R-:W-:Y:S01]  /*4c00*/  UIADD3 UR22, UR51, 0x84, URZ ;  /* 0x0000008433167890 */ /* 0x000fe2000fffe03f */
[----:B------:R-:W-:Y:S01]  /*4c10*/  QGMMA.64x16x32.F32.E4M3.E4M3 R104, gdesc[UR28], R104 ;  /* 0x002000001c6879f3 */ /* 0x000fe20008700868 */
[----:B------:R-:W-:Y:S02]  /*4c20*/  UIADD3 UR18, UR51, 0x104, URZ ;  /* 0x0000010433127890 */ /* 0x000fe4000fffe03f */
        /* <DEDUP_REMOVED lines=34> */
[----:B------:R-:W-:-:S02]  /*4e50*/  UMOV UR13, 0x40000040 ;  /* 0x40000040000d7882 */ /* 0x000fc40000000000 */
[----:B------:R-:W-:Y:S01]  /*4e60*/  UMOV UR12, UR16 ;  /* 0x00000010000c7c82 */ /* 0x000fe20008000000 */
        /* <DEDUP_REMOVED lines=24> */
[----:B------:R-:W-:Y:S01]  /*4ff0*/  UMOV UR15, 0x40000040 ;  /* 0x40000040000f7882 */ /* 0x000fe20000000000 */
[----:B------:R-:W-:Y:S01]  /*5000*/  UMOV UR28, UR12 ;  /* 0x0000000c001c7c82 */ /* 0x000fe20008000000 */
[----:B------:R-:W-:Y:S01]  /*5010*/  UMOV UR29, UR13 ;  /* 0x0000000d001d7c82 */ /* 0x000fe20008000000 */
[----:B------:R-:W-:Y:S01]  /*5020*/  QGMMA.64x16x32.F32.E4M3.E4M3 R120, gdesc[UR32], R120 ;  /* 0x00200000207879f3 */ /* 0x000fe20008700878 */
        /* <DEDUP_REMOVED lines=28> */
[----:B------:R-:W-:-:S03]  /*51f0*/  UIADD3 UR52, UR50, 0xa00, URZ ;  /* 0x00000a0032347890 */ /* 0x000fc6000fffe03f */
        /* <DEDUP_REMOVED lines=116> */
[----:B------:R-:W-:Y:S04]  /*5940*/  QGMMA.64x16x32.F32.E4M3.E4M3 R48, gdesc[UR20], R48 ;  /* 0x00200000143079f3 */ /* 0x000fe80008700830 */
        /* <DEDUP_REMOVED lines=24> */
[----:B------:R-:W-:Y:S01]  /*5ad0*/  UIADD3 UR30, UR51, 0x484, URZ ;  /* 0x00000484331e7890 */ /* 0x000fe2000fffe03f */
[----:B------:R-:W-:Y:S02]  /*5ae0*/  UMOV UR24, UR16 ;  /* 0x0000001000187c82 */ /* 0x000fe40008000000 */
[----:B------:R-:W-:Y:S01]  /*5af0*/  QGMMA.64x16x32.F32.E4M3.E4M3 R120, gdesc[UR12], R120 ;  /* 0x002000000c7879f3 */ /* 0x000fe20008700878 */
[----:B------:R-:W-:Y:S01]  /*5b00*/  UIADD3 UR14, UR51, 0x504, URZ ;  /* 0x00000504330e7890 */ /* 0x000fe2000fffe03f */
[----:B------:R-:W-:Y:S01]  /*5b10*/  UMOV UR25, 0x40000040 ;  /* 0x4000004000197882 */ /* 0x000fe20000000000 */
        /* <DEDUP_REMOVED lines=30> */
[----:B------:R-:W-:-:S02]  /*5d00*/  UMOV UR17, 0x40000040 ;  /* 0x4000004000117882 */ /* 0x000fc40000000000 */
        /* <DEDUP_REMOVED lines=30> */
[----:B------:R-:W-:Y:S01]  /*5ef0*/  UMOV UR12, UR16 ;  /* 0x00000010000c7c82 */ /* 0x000fe20008000000 */
[----:B------:R-:W-:Y:S01]  /*5f00*/  UMOV UR13, UR17 ;  /* 0x00000011000d7c82 */ /* 0x000fe20008000000 */
[----:B------:R-:W-:Y:S01]  /*5f10*/  UMOV UR15, 0x40000040 ;  /* 0x40000040000f7882 */ /* 0x000fe20000000000 */
[----:B------:R-:W-:Y:S01]  /*5f20*/  UMOV UR20, UR16 ;  /* 0x0000001000147c82 */ /* 0x000fe20008000000 */
[----:B------:R-:W-:Y:S01]  /*5f30*/  UMOV UR21, UR17 ;  /* 0x0000001100157c82 */ /* 0x000fe20008000000 */
[----:B------:R-:W-:Y:S01]  /*5f40*/  QGMMA.64x16x32.F32.E4M3.E4M3 R128, gdesc[UR16], R128 ;  /* 0x00200000108079f3 */ /* 0x000fe20008700880 */
[----:B------:R-:W-:Y:S01]  /*5f50*/  UMOV UR23, 0x40000040 ;  /* 0x4000004000177882 */ /* 0x000fe20000000000 */
[----:B------:R-:W-:Y:S01]  /*5f60*/  UIADD3 UR50, UR50, 0xa06, URZ ;  /* 0x00000a0632327890 */ /* 0x000fe2000fffe03f */
[----:B------:R-:W-:Y:S01]  /*5f70*/  UMOV UR28, UR16 ;  /* 0x00000010001c7c82 */ /* 0x000fe20008000000 */
[----:B------:R-:W-:Y:S01]  /*5f80*/  UMOV UR29, UR17 ;  /* 0x00000011001d7c82 */ /* 0x000fe20008000000 */
[----:B------:R-:W-:Y:S01]  /*5f90*/  QGMMA.64x16x32.F32.E4M3.E4M3 R112, gdesc[UR12], R112 ;  /* 0x002000000c7079f3 */ /* 0x000fe20008700870 */
[----:B------:R-:W-:Y:S01]  /*5fa0*/  UMOV UR31, 0x40000040 ;  /* 0x40000040001f7882 */ /* 0x000fe20000000000 */
        /* <DEDUP_REMOVED lines=11> */
[----:B------:R-:W-:-:S03]  /*6060*/  UMOV UR39, 0x40000040 ;  /* 0x4000004000277882 */ /* 0x000fc60000000000 */
        /* <DEDUP_REMOVED lines=20> */
[----:B------:R-:W-:Y:S04]  /*61b0*/  QGMMA.64x16x32.F32.E4M3.E4M3 R88, gdesc[UR20], R88 ;  /* 0x00200000145879f3 */ /* 0x000fe80008700858 */
[----:B------:R-:W-:Y:S01]  /*61c0*/  QGMMA.64x16x32.F32.E4M3.E4M3 R104, gdesc[UR12], R104 ;  /* 0x002000000c6879f3 */ /* 0x000fe20008700868 */
[----:B------:R-:W-:-:S03]  /*61d0*/  USEL UR12, URZ, 0x1, UP0 ;  /* 0x000000013f0c7887 */ /* 0x000fc60008000000 */
[----:B------:R-:W-:Y:S03]  /*61e0*/  QGMMA.64x16x32.F32.E4M3.E4M3 R120, gdesc[UR16], R120, gsb0 ;  /* 0x00200000107879f3 */ /* 0x000fe60008000878 */
[----:B------:R-:W-:Y:S01]  /*61f0*/  ISETP.NE.AND P0, PT, RZ, UR12, PT ;  /* 0x0000000cff007c0c */ /* 0x000fe2000bf05270 */
[----:B------:R-:W-:-:S12]  /*6200*/  WARPGROUP.DEPBAR.LE gsb0, 0x1 ;  /* 0x00008000000079c5 */ /* 0x000fd80000010100 */
[----:B------:R-:W-:Y:S05]  /*6210*/  @!P0 BRA `(.L_x_24) ;  /* 0x0000000400c88947 */ /* 0x000fea0003800000 */
[----:B------:R-:W-:Y:S02]  /*6220*/  WARPGROUP.DEPBAR.LE gsb0, 0x0 ;  /* 0x00008000000079c5 */ /* 0x000fe40000010000 */
[----:B------:R-:W-:-:S01]  /*6230*/  FADD R0, R128, R0 ;  /* 0x0000000080007221 */ /* 0x000fc20000000000 */
[----:B------:R-:W-:Y:S01]  /*6240*/  FADD R2, R129, R2 ;  /* 0x0000000281027221 */ /* 0x000fe20000000000 */
        /* <DEDUP_REMOVED lines=110> */
[----:B------:R-:W-:-:S06]  /*6930*/  UMOV UR6, URZ ;  /* 0x0000003f00067c82 */ /* 0x000fcc0008000000 */
.L_x_24:
[----:B------:R-:W-:Y:S05]  /*6940*/  @!P1 BRA `(.L_x_25) ;  /* 0x0000000000049947 */ /* 0x000fea0003800000 */
[----:B------:R-:W-:Y:S01]  /*6950*/  BPT.TRAP 0x1 ;  /* 0x000000040000795c */ /* 0x000fe20000300000 */
.L_x_25:
[----:B------:R-:W-:Y:S02]  /*6960*/  UISETP.GT.U32.AND UP0, UPT, UR7, 0x1, UPT ;  /* 0x000000010700788c */ /* 0x000fe4000bf04070 */
[----:B------:R-:W-:-:S04]  /*6970*/  ULEA UR13, UR44, UR9, 0x3 ;  /* 0x000000092c0d7291 */ /* 0x000fc8000f8e183f */
[----:B------:R-:W-:Y:S01]  /*6980*/  UIADD3 UR13, UR13, 0x10, URZ ;  /* 0x000000100d0d7890 */ /* 0x000fe2000fffe03f */
[----:B------:R-:W-:-:S03]  /*6990*/  PLOP3.LUT P0, PT, PT, PT, UP0, 0x80, 0x0 ;  /* 0x000000000000781c */ /* 0x000fc60003f0f008 */
[----:B------:R-:W-:-:S09]  /*69a0*/  UPRMT UR13, URZ, 0x654, UR13 ;  /* 0x000006543f0d7896 */ /* 0x000fd2000800000d */
[----:B------:R-:W-:Y:S01]  /*69b0*/  SYNCS.ARRIVE.TRANS64.RED.A1T0 RZ, [UR13], RZ ;  /* 0x000000ffffff79a7 */ /* 0x000fe2000810040d */
[----:B------:R-:W-:Y:S05]  /*69c0*/  @P0 BRA `(.L_x_26) ;  /* 0x0000000000040947 */ /* 0x000fea0003800000 */
[----:B------:R-:W-:Y:S01]  /*69d0*/  BPT.TRAP 0x1 ;  /* 0x000000040000795c */ /* 0x000fe20000300000 */
.L_x_26:
[----:B------:R-:W-:Y:S02]  /*69e0*/  UISETP.GT.AND UP2, UPT, UR45, 0x1, UPT ;  /* 0x000000012d00788c */ /* 0x000fe4000bf44270 */
[----:B------:R-:W-:Y:S02]  /*69f0*/  UIADD3 UR47, UR47, 0x1, URZ ;  /* 0x000000012f2f7890 */ /* 0x000fe4000fffe03f */
[----:B------:R-:W-:Y:S02]  /*6a00*/  UIADD3 UR44, UR44, 0x1, URZ ;  /* 0x000000012c2c7890 */ /* 0x000fe4000fffe03f */
[----:B------:R-:W-:Y:S01]  /*6a10*/  PLOP3.LUT P0, PT, PT, PT, UP2, 0x80, 0x0 ;  /* 0x000000000000781c */ /* 0x000fe20003f0f028 */
[----:B------:R-:W-:Y:S02]  /*6a20*/  UISETP.NE.AND UP0, UPT, UR47, 0x2, UPT ;  /* 0x000000022f00788c */ /* 0x000fe4000bf05270 */
[----:B------:R-:W-:Y:S02]  /*6a30*/  UIADD3 UR14, UR45, -0x1, URZ ;  /* 0xffffffff2d0e7890 */ /* 0x000fe4000fffe03f */
[----:B------:R-:W-:-:S02]  /*6a40*/  USEL UR13, URZ, 0x1, UP0 ;  /* 0x000000013f0d7887 */ /* 0x000fc40008000000 */
[----:B------:R-:W-:Y:S02]  /*6a50*/  UISETP.NE.AND UP1, UPT, UR44, 0x2, UPT ;  /* 0x000000022c00788c */ /* 0x000fe4000bf25270 */
[----:B------:R-:W-:Y:S02]  /*6a60*/  ULOP3.LUT UR46, UR46, UR13, URZ, 0x3c, !UPT ;  /* 0x0000000d2e2e7292 */ /* 0x000fe4000f8e3c3f */
[----:B------:R-:W-:Y:S02]  /*6a70*/  USEL UR47, UR47, URZ, UP0 ;  /* 0x0000003f2f2f7287 */ /* 0x000fe40008000000 */
[----:B------:R-:W-:Y:S01]  /*6a80*/  USEL UR44, UR44, URZ, UP1 ;  /* 0x0000003f2c2c7287 */ /* 0x000fe20008800000 */
[----:B------:R-:W-:Y:S01]  /*6a90*/  UMOV UR13, 0x1 ;  /* 0x00000001000d7882 */ /* 0x000fe20000000000 */
[----:B------:R-:W-:Y:S01]  /*6aa0*/  UMOV UR45, UR14 ;  /* 0x0000000e002d7c82 */ /* 0x000fe20008000000 */
[----:B------:R-:W-:Y:S09]  /*6ab0*/  @P0 BRA `(.L_x_27) ;  /* 0xffffffd800080947 */ /* 0x000ff2000383ffff */
.L_x_19:
[----:B------:R-:W-:-:S04]  /*6ac0*/  UISETP.NE.AND UP0, UPT, UR6, URZ, UPT ;  /* 0x0000003f0600728c */ /* 0x000fc8000bf05270 */
[----:B------:R-:W-:-:S06]  /*6ad0*/  USEL UR6, URZ, 0x1, !UP0 ;  /* 0x000000013f067887 */ /* 0x000fcc000c000000 */
[----:B------:R-:W-:-:S13]  /*6ae0*/  ISETP.NE.AND P0, PT, RZ, UR6, PT ;  /* 0x00000006ff007c0c */ /* 0x000fda000bf05270 */
[----:B------:R-:W-:Y:S05]  /*6af0*/  @!P0 BRA `(.L_x_28) ;  /* 0x0000000400c48947 */ /* 0x000fea0003800000 */
[----:B------:R-:W-:Y:S02]  /*6b00*/  WARPGROUP.DEPBAR.LE gsb0, 0x0 ;  /* 0x00008000000079c5 */ /* 0x000fe40000010000 */
[----:B------:R-:W-:Y:S01]  /*6b10*/  FADD R0, R128, R0 ;  /* 0x0000000080007221 */ /* 0x000fe20000000000 */
        /* <DEDUP_REMOVED lines=110> */
[----:B------:R-:W-:-:S07]  /*7200*/  FADD R224, R224, R31 ;  /* 0x0000001fe0e07221 */ /* 0x000fce0000000000 */
.L_x_28:
[----:B------:R-:W-:Y:S02]  /*7210*/  WARPGROUP.DEPBAR.LE gsb0, 0x0 ;  /* 0x00008000000079c5 */ /* 0x000fe40000010000 */
[----:B------:R-:W2:Y:S02]  /*7220*/  LDC R24, c[0x0][0x28c] ;  /* 0x0000a300ff187b82 */ /* 0x000ea40000000800 */
[----:B--2---:R-:W-:-:S13]  /*7230*/  ISETP.GE.AND P0, PT, R24, 0x1, PT ;  /* 0x000000011800780c */ /* 0x004fda0003f06270 */
[----:B------:R-:W-:Y:S05]  /*7240*/  @!P0 BRA `(.L_x_29) ;  /* 0x0000000000408947 */ /* 0x000fea0003800000 */
[----:B------:R-:W-:-:S06]  /*7250*/  UISETP.NE.AND UP0, UPT, UR8, 0x3, UPT ;  /* 0x000000030800788c */ /* 0x000fcc000bf05270 */
[----:B------:R-:W-:-:S13]  /*7260*/  PLOP3.LUT P0, PT, PT, PT, UP0, 0x80, 0x0 ;  /* 0x000000000000781c */ /* 0x000fda0003f0f008 */
[----:B------:R-:W-:Y:S05]  /*7270*/  @!P0 BRA `(.L_x_30) ;  /* 0x0000000000048947 */ /* 0x000fea0003800000 */
[----:B------:R-:W-:Y:S01]  /*7280*/  BPT.TRAP 0x1 ;  /* 0x000000040000795c */ /* 0x000fe20000300000 */
.L_x_30:
[----:B------:R-:W-:-:S04]  /*7290*/  UISETP.LT.AND UP0, UPT, UR11, 0x1, UPT ;  /* 0x000000010b00788c */ /* 0x000fc8000bf01270 */
[----:B------:R-:W-:Y:S02]  /*72a0*/  USEL UR6, UR11, 0x1, UP0 ;  /* 0x000000010b067887 */ /* 0x000fe40008000000 */
[----:B------:R-:W-:Y:S02]  /*72b0*/  UISETP.GT.U32.AND UP0, UPT, UR7, 0x1, UPT ;  /* 0x000000010700788c */ /* 0x000fe4000bf04070 */
[----:B------:R-:W-:-:S04]  /*72c0*/  UIADD3 UR6, UR5, UR11, -UR6 ;  /* 0x0000000b05067290 */ /* 0x000fc8000fffe806 */
[----:B------:R-:W-:Y:S01]  /*72d0*/  USHF.L.U32 UR6, UR6, 0x3, URZ ;  /* 0x0000000306067899 */ /* 0x000fe2000800063f */
[----:B------:R-:W-:-:S03]  /*72e0*/  PLOP3.LUT P0, PT, PT, PT, UP0, 0x80, 0x0 ;  /* 0x000000000000781c */ /* 0x000fc60003f0f008 */
[----:B------:R-:W-:-:S04]  /*72f0*/  ULOP3.LUT UR6, UR6, 0x8, URZ, 0xc0, !UPT ;  /* 0x0000000806067892 */ /* 0x000fc8000f8ec03f */
[----:B------:R-:W-:-:S04]  /*7300*/  UIADD3 UR6, UR9, 0x10, UR6 ;  /* 0x0000001009067890 */ /* 0x000fc8000fffe006 */
[----:B------:R-:W-:-:S09]  /*7310*/  UPRMT UR6, URZ, 0x654, UR6 ;  /* 0x000006543f067896 */ /* 0x000fd20008000006 */
[----:B------:R-:W-:Y:S01]  /*7320*/  SYNCS.ARRIVE.TRANS64.RED.A1T0 RZ, [UR6], RZ ;  /* 0x000000ffffff79a7 */ /* 0x000fe20008100406 */
[----:B------:R-:W-:Y:S05]  /*7330*/  @P0 BRA `(.L_x_29) ;  /* 0x0000000000040947 */ /* 0x000fea0003800000 */
[----:B------:R-:W-:Y:S01]  /*7340*/  BPT.TRAP 0x1 ;  /* 0x000000040000795c */ /* 0x000fe20000300000 */
.L_x_29:
[----:B------:R-:W2:Y:S01]  /*7350*/  LDL.LU R227, [R1+0xc] ;  /* 0x00000c0001e37983 */ /* 0x000ea20000300800 */
[----:B------:R-:W3:Y:S01]  /*7360*/  LDC R28, c[0x0][0x288] ;  /* 0x0000a200ff1c7b82 */ /* 0x000ee20000000800 */
[----:B------:R-:W-:Y:S02]  /*7370*/  ULDC UR6, c[0x0][0x284] ;  /* 0x0000a10000067ab9 */ /* 0x000fe40000000800 */
[----:B01----:R-:W4:Y:S01]  /*7380*/  LDL.LU R225, [R1+0x8] ;  /* 0x0000080001e17983 */ /* 0x003f220000300800 */
[----:B------:R-:W0:Y:S01]  /*7390*/  S2R R226, SR_TID.X ;  /* 0x0000000000e27919 */ /* 0x000e220000002100 */
[----:B------:R-:W-:Y:S02]  /*73a0*/  IMAD.MOV.U32 R37, RZ, RZ, RZ ;  /* 0x000000ffff257224 */ /* 0x000fe400078e00ff */
[----:B------:R-:W-:Y:S01]  /*73b0*/  IMAD.MOV.U32 R40, RZ, RZ, -0x1 ;  /* 0xffffffffff287424 */ /* 0x000fe200078e00ff */
[--C-:B0-----:R-:W-:Y:S02]  /*73c0*/  SHF.R.U32.HI R24, RZ, 0x7, R226.reuse ;  /* 0x00000007ff187819 */ /* 0x101fe400000116e2 */
[----:B------:R-:W-:-:S02]  /*73d0*/  SHF.R.U32.HI R25, RZ, 0x2, R226 ;  /* 0x00000002ff197819 */ /* 0x000fc400000116e2 */
[----:B------:R-:W-:Y:S02]  /*73e0*/  LOP3.LUT R26, R226, 0x60, RZ, 0xc0, !PT ;  /* 0x00000060e21a7812 */ /* 0x000fe400078ec0ff */
[----:B------:R-:W-:Y:S02]  /*73f0*/  LOP3.LUT R24, R24, 0x1, RZ, 0xc0, !PT ;  /* 0x0000000118187812 */ /* 0x000fe400078ec0ff */
[----:B------:R-:W-:Y:S02]  /*7400*/  LOP3.LUT R25, R25, 0x7, RZ, 0xc0, !PT ;  /* 0x0000000719197812 */ /* 0x000fe400078ec0ff */
[----:B------:R-:W-:Y:S01]  /*7410*/  SHF.R.U32.HI R26, RZ, 0x1, R26 ;  /* 0x00000001ff1a7819 */ /* 0x000fe2000001161a */
[----:B------:R-:W-:-:S03]  /*7420*/  IMAD.SHL.U32 R30, R24, 0x40, RZ ;  /* 0x00000040181e7824 */ /* 0x000fc600078e00ff */
[-CC-:B------:R-:W-:Y:S02]  /*7430*/  IADD3 R29, RZ, -R26.reuse, -R25.reuse ;  /* 0x8000001aff1d7210 */ /* 0x180fe40007ffe819 */
[----:B------:R-:W-:Y:S02]  /*7440*/  LOP3.LUT R25, R30, 0x40, R25, 0xe2, !PT ;  /* 0x000000401e197812 */ /* 0x000fe400078ee219 */
[----:B------:R-:W-:Y:S01]  /*7450*/  LOP3.LUT R27, R226, 0x3, RZ, 0xc0, !PT ;  /* 0x00000003e21b7812 */ /* 0x000fe200078ec0ff */
[----:B------:R-:W-:Y:S01]  /*7460*/  IMAD R29, R24, -0x40, R29 ;  /* 0xffffffc0181d7824 */ /* 0x000fe200078e021d */
[----:B------:R-:W-:Y:S01]  /*7470*/  LOP3.LUT R36, R25, R26, RZ, 0xfc, !PT ;  /* 0x0000001a19247212 */ /* 0x000fe200078efcff */
[----:B------:R-:W-:Y:S02]  /*7480*/  IMAD.SHL.U32 R32, R226, 0x2, RZ ;  /* 0x00000002e2207824 */ /* 0x000fe400078e00ff */
[----:B---3--:R-:W-:Y:S02]  /*7490*/  IMAD R24, R27, -0x2, R28 ;  /* 0xfffffffe1b187824 */ /* 0x008fe400078e021c */
[----:B--2---:R-:W-:-:S02]  /*74a0*/  IMAD R41, R227, 0x70, RZ ;  /* 0x00000070e3297824 */ /* 0x004fc400078e02ff */
[----:B----4-:R-:W-:-:S03]  /*74b0*/  IMAD R42, R225, 0xc0, RZ ;  /* 0x000000c0e12a7824 */ /* 0x010fc600078e02ff */
[----:B------:R-:W-:-:S04]  /*74c0*/  ISETP.GE.AND P0, PT, R41, R28, PT ;  /* 0x0000001c2900720c */ /* 0x000fc80003f06270 */
[C---:B------:R-:W-:Y:S02]  /*74d0*/  ISETP.GE.OR P0, PT, R42.reuse, UR6, P0 ;  /* 0x000000062a007c0c */ /* 0x040fe40008706670 */
[----:B------:R-:W-:Y:S01]  /*74e0*/  IADD3 R42, -R42, UR6, R29 ;  /* 0x000000062a2a7c10 */ /* 0x000fe2000fffe11d */
[----:B------:R-:W-:Y:S01]  /*74f0*/  IMAD.WIDE R36, R225, 0xc0, R36 ;  /* 0x000000c0e1247825 */ /* 0x000fe200078e0224 */
[----:B------:R-:W-:-:S03]  /*7500*/  LOP3.LUT R32, R41, 0x6, R32, 0xf8, !PT ;  /* 0x0000000629207812 */ /* 0x000fc600078ef820 */
[----:B------:R-:W-:-:S06]  /*7510*/  IMAD.IADD R41, R24, 0x1, -R41 ;  /* 0x0000000118297824 */ /* 0x000fcc00078e0a29 */
[----:B------:R-:W-:Y:S05]  /*7520*/  @P0 BRA `(.L_x_31) ;  /* 0x0000007800ec0947 */ /* 0x000fea0003800000 */
[----:B------:R-:W0:Y:S01]  /*7530*/  LDC.64 R28, c[0x0][0x5c8] ;  /* 0x00017200ff1c7b82 */ /* 0x000e220000000a00 */
[----:B------:R-:W-:Y:S01]  /*7540*/  USHF.R.S32.HI UR9, URZ, 0x1f, UR42 ;  /* 0x0000001f3f097899 */ /* 0x000fe2000801142a */
[--C-:B------:R-:W-:Y:S01]  /*7550*/  SHF.R.S32.HI R33, RZ, 0x1f, R32.reuse ;  /* 0x0000001fff217819 */ /* 0x100fe20000011420 */
[----:B------:R-:W-:Y:S01]  /*7560*/  ULDC.64 UR12, c[0x0][0x5d0] ;  /* 0x00017400000c7ab9 */ /* 0x000fe20000000a00 */
[----:B------:R-:W-:Y:S01]  /*7570*/  BSSY B0, `(.L_x_31) ;  /* 0x00007b6000007945 */ /* 0x000fe20003800000 */
[----:B------:R-:W-:Y:S02]  /*7580*/  UIMAD UR6, UR9, UR12, URZ ;  /* 0x0000000c090672a4 */ /* 0x000fe4000f8e023f */
[----:B------:R-:W-:Y:S02]  /*7590*/  IMAD.U32 R27, RZ, RZ, UR12 ;  /* 0x0000000cff1b7e24 */ /* 0x000fe4000f8e00ff */
[----:B------:R-:W-:Y:S02]  /*75a0*/  UIMAD UR6, UR42, UR13, UR6 ;  /* 0x0000000d2a0672a4 */ /* 0x000fe4000f8e0206 */
[----:B------:R-:W-:Y:S01]  /*75b0*/  IMAD.WIDE.U32 R26, R27, UR42, R32 ;  /* 0x0000002a1b1a7c25 */ /* 0x000fe2000f8e0020 */
[----:B------:R-:W-:-:S03]  /*75c0*/  ULDC.64 UR12, c[0x0][0x5c0] ;  /* 0x00017000000c7ab9 */ /* 0x000fc60000000a00 */
[----:B------:R-:W-:Y:S02]  /*75d0*/  VIADD R27, R27, UR6 ;  /* 0x000000061b1b7c36 */ /* 0x000fe40008000000 */
[-C--:B0-----:R-:W-:Y:S01]  /*75e0*/  IMAD R24, R37, R28.reuse, RZ ;  /* 0x0000001c25187224 */ /* 0x081fe200078e02ff */
[----:B------:R-:W-:Y:S01]  /*75f0*/  SHF.L.U64.HI R34, R28, 0x3, R29 ;  /* 0x000000031c227819 */ /* 0x000fe2000001021d */
[----:B------:R-:W-:-:S04]  /*7600*/  IMAD.WIDE.U32 R26, R36, R28, R26 ;  /* 0x0000001c241a7225 */ /* 0x000fc800078e001a */
[----:B------:R-:W-:Y:S01]  /*7610*/  IMAD R25, R36, R29, R24 ;  /* 0x0000001d24197224 */ /* 0x000fe200078e0218 */
[----:B------:R-:W-:Y:S01]  /*7620*/  IADD3 R24, P2, R26, UR12, RZ ;  /* 0x0000000c1a187c10 */ /* 0x000fe2000ff5e0ff */
[C---:B------:R-:W-:Y:S01]  /*7630*/  IMAD.SHL.U32 R35, R28.reuse, 0x8, RZ ;  /* 0x000000081c237824 */ /* 0x040fe200078e00ff */
[----:B------:R-:W-:Y:S01]  /*7640*/  LEA R30, P3, R28, R26, 0x7 ;  /* 0x0000001a1c1e7211 */ /* 0x000fe200078638ff */
[----:B------:R-:W-:-:S03]  /*7650*/  IMAD.IADD R27, R27, 0x1, R25 ;  /* 0x000000011b1b7824 */ /* 0x000fc600078e0219 */
[----:B------:R-:W-:Y:S02]  /*7660*/  IADD3 R26, P1, P0, R26, UR12, R35 ;  /* 0x0000000c1a1a7c10 */ /* 0x000fe4000f83e023 */
[----:B------:R-:W-:Y:S02]  /*7670*/  IADD3.X R25, R27, UR13, RZ, P2, !PT ;  /* 0x0000000d1b197c10 */ /* 0x000fe400097fe4ff */
[----:B------:R-:W-:Y:S02]  /*7680*/  FSETP.NEU.AND P2, PT, RZ, UR40, PT ;  /* 0x00000028ff007c0b */ /* 0x000fe4000bf4d000 */
[----:B------:R-:W-:Y:S02]  /*7690*/  LEA.HI.X R31, R28, R27, R29, 0x7, P3 ;  /* 0x0000001b1c1f7211 */ /* 0x000fe400018f3c1d */
[C---:B------:R-:W-:Y:S02]  /*76a0*/  IADD3 R28, P3, R30.reuse, UR12, RZ ;  /* 0x0000000c1e1c7c10 */ /* 0x040fe4000ff7e0ff */
[----:B------:R-:W-:-:S02]  /*76b0*/  IADD3 R30, P5, P6, R30, UR12, R35 ;  /* 0x0000000c1e1e7c10 */ /* 0x000fc4000febe023 */
[----:B------:R-:W-:Y:S02]  /*76c0*/  IADD3.X R29, R31, UR13, RZ, P3, !PT ;  /* 0x0000000d1f1d7c10 */ /* 0x000fe40009ffe4ff */
[--C-:B------:R-:W-:Y:S02]  /*76d0*/  IADD3.X R27, R27, UR13, R34.reuse, P1, P0 ;  /* 0x0000000d1b1b7c10 */ /* 0x100fe40008fe0422 */
[----:B------:R-:W-:Y:S01]  /*76e0*/  IADD3.X R31, R31, UR13, R34, P5, P6 ;  /* 0x0000000d1f1f7c10 */ /* 0x000fe2000afec422 */
[----:B------:R-:W-:Y:S06]  /*76f0*/  @!P2 BRA `(.L_x_32) ;  /* 0x0000005c0064a947 */ /* 0x000fec0003800000 */
[----:B------:R-:W-:Y:S01]  /*7700*/  ULDC.64 UR12, c[0x0][0x5b8] ;  /* 0x00016e00000c7ab9 */ /* 0x000fe20000000a00 */
[----:B------:R-:W-:Y:S01]  /*7710*/  ISETP.GE.AND P3, PT, R42, 0x1, PT ;  /* 0x000000012a00780c */ /* 0x000fe20003f66270 */
[----:B------:R-:W-:Y:S02]  /*7720*/  UIMAD UR6, UR9, UR12, URZ ;  /* 0x0000000c090672a4 */ /* 0x000fe4000f8e023f */
[----:B------:R-:W-:Y:S01]  /*7730*/  IMAD.U32 R35, RZ, RZ, UR12 ;  /* 0x0000000cff237e24 */ /* 0x000fe2000f8e00ff */
[----:B------:R-:W-:Y:S01]  /*7740*/  ULDC.64 UR14, c[0x0][0x5a8] ;  /* 0x00016a00000e7ab9 */ /* 0x000fe20000000a00 */
[----:B------:R-:W-:Y:S01]  /*7750*/  ISETP.LT.OR P1, PT, R41, 0x1, !P3 ;  /* 0x000000012900780c */ /* 0x000fe20005f21670 */
[----:B------:R-:W-:Y:S02]  /*7760*/  UIMAD UR6, UR42, UR13, UR6 ;  /* 0x0000000d2a0672a4 */ /* 0x000fe4000f8e0206 */
[----:B------:R-:W-:Y:S01]  /*7770*/  IMAD.WIDE.U32 R32, R35, UR42, R32 ;  /* 0x0000002a23207c25 */ /* 0x000fe2000f8e0020 */
[----:B------:R-:W-:Y:S01]  /*7780*/  BSSY B1, `(.L_x_33) ;  /* 0x000000c000017945 */ /* 0x000fe20003800000 */
[----:B------:R-:W-:Y:S01]  /*7790*/  ULDC.64 UR12, c[0x0][0x5b0] ;  /* 0x00016c00000c7ab9 */ /* 0x000fe20000000a00 */
[----:B------:R-:W-:Y:S01]  /*77a0*/  PRMT R34, RZ, 0x7610, R34 ;  /* 0x00007610ff227816 */ /* 0x000fe20000000022 */
[----:B------:R-:W-:-:S02]  /*77b0*/  IMAD.MOV.U32 R38, RZ, RZ, R32 ;  /* 0x000000ffff267224 */ /* 0x000fc400078e0020 */
[----:B------:R-:W-:Y:S02]  /*77c0*/  VIADD R39, R33, UR6 ;  /* 0x0000000621277c36 */ /* 0x000fe40008000000 */
[----:B------:R-:W-:Y:S02]  /*77d0*/  IMAD R35, R37, UR12, RZ ;  /* 0x0000000c25237c24 */ /* 0x000fe4000f8e02ff */
[----:B------:R-:W-:-:S04]  /*77e0*/  IMAD.WIDE.U32 R32, R36, UR12, R38 ;  /* 0x0000000c24207c25 */ /* 0x000fc8000f8e0026 */
[----:B------:R-:W-:Y:S01]  /*77f0*/  IMAD R35, R36, UR13, R35 ;  /* 0x0000000d24237c24 */ /* 0x000fe2000f8e0223 */
[----:B------:R-:W-:-:S04]  /*7800*/  IADD3 R32, P0, R32, UR14, RZ ;  /* 0x0000000e20207c10 */ /* 0x000fc8000ff1e0ff */
[----:B------:R-:W-:Y:S01]  /*7810*/  IADD3.X R33, R33, UR15, R35, P0, !PT ;  /* 0x0000000f21217c10 */ /* 0x000fe200087fe423 */
[----:B------:R-:W-:Y:S08]  /*7820*/  @P1 BRA `(.L_x_34) ;  /* 0x0000000000041947 */ /* 0x000ff00003800000 */
[----:B------:R0:W5:Y:S02]  /*7830*/  LDG.E.U8 R34, desc[UR48][R32.64] ;  /* 0x0000003020227981 */ /* 0x000164000c1e1100 */
.L_x_34:
[----:B------:R-:W-:Y:S05]  /*7840*/  BSYNC B1 ;  /* 0x0000000000017941 */ /* 0x000fea0003800000 */
.L_x_33:
[----:B-----5:R-:W-:Y:S01]  /*7850*/  LOP3.LUT R34, R34, 0xff, RZ, 0xc0, !PT ;  /* 0x000000ff22227812 */ /* 0x020fe200078ec0ff */
[----:B------:R-:W-:Y:S01]  /*7860*/  BSSY B1, `(.L_x_35) ;  /* 0x000000b000017945 */ /* 0x000fe20003800000 */
[----:B------:R-:W-:Y:S02]  /*7870*/  ISETP.LT.OR P0, PT, R41, 0x2, !P3 ;  /* 0x000000022900780c */ /* 0x000fe40005f01670 */
[----:B------:R-:W-:-:S05]  /*7880*/  F2FP.F16.E4M3.UNPACK_B R34, R34 ;  /* 0x00000022ff22723e */ /* 0x000fca00020006ff */
[----:B------:R-:W-:-:S05]  /*7890*/  HADD2.F32 R34, -RZ, R34.H0_H0 ;  /* 0x20000022ff227230 */ /* 0x000fca0000004100 */
[----:B------:R-:W-:-:S04]  /*78a0*/  FMUL R35, R34, UR40 ;  /* 0x0000002822237c20 */ /* 0x000fc80008400000 */
[----:B------:R-:W-:Y:S01]  /*78b0*/  FFMA R35, R0, UR41, R35 ;  /* 0x0000002900237c23 */ /* 0x000fe20008000023 */
[----:B------:R-:W-:-:S04]  /*78c0*/  PRMT R0, RZ, 0x7610, R0 ;  /* 0x00007610ff007816 */ /* 0x000fc80000000000 */
[----:B------:R-:W-:-:S05]  /*78d0*/  F2FP.SATFINITE.E4M3.F32.PACK_AB_MERGE_C R35, RZ, R35, RZ ;  /* 0x00000023ff23723e */ /* 0x000fca00048070ff */
[----:B------:R1:W-:Y:S01]  /*78e0*/  @!P1 STG.E.U8 desc[UR48][R24.64], R35 ;  /* 0x0000002318009986 */ /* 0x0003e2000c101130 */
[----:B------:R-:W-:Y:S05]  /*78f0*/  @P0 BRA `(.L_x_36) ;  /* 0x0000000000040947 */ /* 0x000fea0003800000 */
[----:B------:R2:W5:Y:S02]  /*7900*/  LDG.E.U8 R0, desc[UR48][R32.64+0x1] ;  /* 0x0000013020007981 */ /* 0x000564000c1e1100 */
.L_x_36:
[----:B------:R-:W-:Y:S05]  /*7910*/  BSYNC B1 ;  /* 0x0000000000017941 */ /* 0x000fea0003800000 */
.L_x_35:
[----:B-----5:R-:W-:Y:S01]  /*7920*/  LOP3.LUT R0, R0, 0xff, RZ, 0xc0, !PT ;  /* 0x000000ff00007812 */ /* 0x020fe200078ec0ff */
[----:B------:R-:W-:Y:S01]  /*7930*/  BSSY B1, `(.L_x_37) ;  /* 0x0000013000017945 */ /* 0x000fe20003800000 */
[----:B------:R-:W-:Y:S02]  /*7940*/  IADD3 R45, P1, R36, 0x8, RZ ;  /* 0x00000008242d7810 */ /* 0x000fe40007f3e0ff */
[----:B------:R-:W-:Y:S02]  /*7950*/  F2FP.F16.E4M3.UNPACK_B R0, R0 ;  /* 0x00000000ff00723e */ /* 0x000fe400020006ff */
[----:B------:R-:W-:Y:S01]  /*7960*/  ISETP.GE.AND P2, PT, R42, 0x9, PT ;  /* 0x000000092a00780c */ /* 0x000fe20003f46270 */
[----:B------:R-:W-:Y:S02]  /*7970*/  IMAD.X R34, RZ, RZ, R37, P1 ;  /* 0x000000ffff227224 */ /* 0x000fe400008e0625 */
[----:B------:R-:W-:Y:S01]  /*7980*/  HADD2.F32 R0, -RZ, R0.H0_H0 ;  /* 0x20000000ff007230 */ /* 0x000fe20000004100 */
[----:B------:R-:W-:-:S04]  /*7990*/  ISETP.LT.OR P5, PT, R41, 0x1, !P2 ;  /* 0x000000012900780c */ /* 0x000fc800057a1670 */
[----:B------:R-:W-:Y:S01]  /*79a0*/  FMUL R43, R0, UR40 ;  /* 0x00000028002b7c20 */ /* 0x000fe20008400000 */
[----:B------:R-:W-:Y:S02]  /*79b0*/  IMAD R0, R34, UR12, RZ ;  /* 0x0000000c22007c24 */ /* 0x000fe4000f8e02ff */
[----:B-1----:R-:W-:-:S04]  /*79c0*/  IMAD.WIDE.U32 R34, R45, UR12, R38 ;  /* 0x0000000c2d227c25 */ /* 0x002fc8000f8e0026 */
[----:B------:R-:W-:Y:S01]  /*79d0*/  FFMA R43, R2, UR41, R43 ;  /* 0x00000029022b7c23 */ /* 0x000fe2000800002b */
[----:B------:R-:W-:Y:S01]  /*79e0*/  IMAD R45, R45, UR13, R0 ;  /* 0x0000000d2d2d7c24 */ /* 0x000fe2000f8e0200 */
[----:B------:R-:W-:-:S03]  /*79f0*/  IADD3 R34, P1, R34, UR14, RZ ;  /* 0x0000000e22227c10 */ /* 0x000fc6000ff3e0ff */
[----:B------:R-:W-:Y:S02]  /*7a00*/  F2FP.SATFINITE.E4M3.F32.PACK_AB_MERGE_C R43, RZ, R43, RZ ;  /* 0x0000002bff2b723e */ /* 0x000fe400048070ff */
[----:B------:R-:W-:Y:S02]  /*7a10*/  IADD3.X R35, R35, UR15, R45, P1, !PT ;  /* 0x0000000f23237c10 */ /* 0x000fe40008ffe42d */
[----:B------:R-:W-:Y:S01]  /*7a20*/  PRMT R0, RZ, 0x7610, R0 ;  /* 0x00007610ff007816 */ /* 0x000fe20000000000 */
[----:B------:R1:W-:Y:S01]  /*7a30*/  @!P0 STG.E.U8 desc[UR48][R24.64+0x1], R43 ;  /* 0x0000012b18008986 */ /* 0x0003e2000c101130 */
[----:B------:R-:W-:Y:S05]  /*7a40*/  @P5 BRA `(.L_x_38) ;  /* 0x0000000000045947 */ /* 0x000fea0003800000 */
[----:B------:R3:W5:Y:S02]  /*7a50*/  LDG.E.U8 R0, desc[UR48][R34.64] ;  /* 0x0000003022007981 */ /* 0x000764000c1e1100 */
.L_x_38:
[----:B------:R-:W-:Y:S05]  /*7a60*/  BSYNC B1 ;  /* 0x0000000000017941 */ /* 0x000fea0003800000 */
.L_x_37:
[----:B-----5:R-:W-:Y:S01]  /*7a70*/  LOP3.LUT R0, R0, 0xff, RZ, 0xc0, !PT ;  /* 0x000000ff00007812 */ /* 0x020fe200078ec0ff */
[----:B------:R-:W-:Y:S01]  /*7a80*/  BSSY B1, `(.L_x_39) ;  /* 0x000000b000017945 */ /* 0x000fe20003800000 */
[----:B------:R-:W-:Y:S02]  /*7a90*/  ISETP.LT.OR P0, PT, R41, 0x2, !P2 ;  /* 0x000000022900780c */ /* 0x000fe40005701670 */
[----:B------:R-:W-:-:S05]  /*7aa0*/  F2FP.F16.E4M3.UNPACK_B R0, R0 ;  /* 0x00000000ff00723e */ /* 0x000fca00020006ff */
[----:B------:R-:W-:-:S05]  /*7ab0*/  HADD2.F32 R0, -RZ, R0.H0_H0 ;  /* 0x20000000ff007230 */ /* 0x000fca0000004100 */
[----:B------:R-:W-:-:S04]  /*7ac0*/  FMUL R0, R0, UR40 ;  /* 0x0000002800007c20 */ /* 0x000fc80008400000 */
[----:B------:R-:W-:-:S05]  /*7ad0*/  FFMA R0, R3, UR41, R0 ;  /* 0x0000002903007c23 */ /* 0x000fca0008000000 */
[----:B------:R-:W-:Y:S02]  /*7ae0*/  F2FP.SATFINITE.E4M3.F32.PACK_AB_MERGE_C R3, RZ, R0, RZ ;  /* 0x00000000ff03723e */ /* 0x000fe400048070ff */
[----:B------:R-:W-:-:S03]  /*7af0*/  PRMT R0, RZ, 0x7610, R0 ;  /* 0x00007610ff007816 */ /* 0x000fc60000000000 */
[----:B------:R4:W-:Y:S01]  /*7b00*/  @!P5 STG.E.U8 desc[UR48][R26.64], R3 ;  /* 0x000000031a00d986 */ /* 0x0009e2000c101130 */
[----:B------:R-:W-:Y:S05]  /*7b10*/  @P0 BRA `(.L_x_40) ;  /* 0x0000000000040947 */ /* 0x000fea0003800000 */
[----:B------:R0:W5:Y:S02]  /*7b20*/  LDG.E.U8 R0, desc[UR48][R34.64+0x1] ;  /* 0x0000013022007981 */ /* 0x000164000c1e1100 */
.L_x_40:
[----:B------:R-:W-:Y:S05]  /*7b30*/  BSYNC B1 ;  /* 0x0000000000017941 */ /* 0x000fea0003800000 */
.L_x_39:
[----:B-----5:R-:W-:Y:S01]  /*7b40*/  LOP3.LUT R0, R0, 0xff, RZ, 0xc0, !PT ;  /* 0x000000ff00007812 */ /* 0x020fe200078ec0ff */
[----:B------:R-:W-:Y:S01]  /*7b50*/  BSSY B1, `(.L_x_41) ;  /* 0x000000b000017945 */ /* 0x000fe20003800000 */
[----:B------:R-:W-:Y:S02]  /*7b60*/  ISETP.LT.OR P1, PT, R41, 0x9, !P3 ;  /* 0x000000092900780c */ /* 0x000fe40005f21670 */
[----:B------:R-:W-:-:S05]  /*7b70*/  F2FP.F16.E4M3.UNPACK_B R0, R0 ;  /* 0x00000000ff00723e */ /* 0x000fca00020006ff */
[----:B------:R-:W-:-:S05]  /*7b80*/  HADD2.F32 R0, -RZ, R0.H0_H0 ;  /* 0x20000000ff007230 */ /* 0x000fca0000004100 */
[----:B----4-:R-:W-:Y:S01]  /*7b90*/  FMUL R3, R0, UR40 ;  /* 0x0000002800037c20 */ /* 0x010fe20008400000 */
[----:B------:R-:W-:-:S03]  /*7ba0*/  PRMT R0, RZ, 0x7610, R0 ;  /* 0x00007610ff007816 */ /* 0x000fc60000000000 */
[----:B------:R-:W-:-:S05]  /*7bb0*/  FFMA R3, R4, UR41, R3 ;  /* 0x0000002904037c23 */ /* 0x000fca0008000003 */
[----:B------:R-:W-:-:S05]  /*7bc0*/  F2FP.SATFINITE.E4M3.F32.PACK_AB_MERGE_C R3, RZ, R3, RZ ;  /* 0x00000003ff03723e */ /* 0x000fca00048070ff */
[----:B------:R4:W-:Y:S01]  /*7bd0*/  @!P0 STG.E.U8 desc[UR48][R26.64+0x1], R3 ;  /* 0x000001031a008986 */ /* 0x0009e2000c101130 */
[----:B------:R-:W-:Y:S05]  /*7be0*/  @P1 BRA `(.L_x_42) ;  /* 0x0000000000041947 */ /* 0x000fea0003800000 */
[----:B------:R0:W5:Y:S02]  /*7bf0*/  LDG.E.U8 R0, desc[UR48][R32.64+0x8] ;  /* 0x0000083020007981 */ /* 0x000164000c1e1100 */
.L_x_42:
[----:B------:R-:W-:Y:S05]  /*7c00*/  BSYNC B1 ;  /* 0x0000000000017941 */ /* 0x000fea0003800000 */
.L_x_41:
[----:B-----5:R-:W-:Y:S01]  /*7c10*/  LOP3.LUT R0, R0, 0xff, RZ, 0xc0, !PT ;  /* 0x000000ff00007812 */ /* 0x020fe200078ec0ff */
[----:B------:R-:W-:Y:S01]  /*7c20*/  BSSY B1, `(.L_x_43) ;  /* 0x000000b000017945 */ /* 0x000fe20003800000 */
[----:B------:R-:W-:Y:S02]  /*7c30*/  ISETP.LT.OR P0, PT, R41, 0xa, !P3 ;  /* 0x0000000a2900780c */ /* 0x000fe40005f01670 */
[----:B------:R-:W-:-:S05]  /*7c40*/  F2FP.F16.E4M3.UNPACK_B R0, R0 ;  /* 0x00000000ff00723e */ /* 0x000fca00020006ff */
[----:B------:R-:W-:-:S05]  /*7c50*/  HADD2.F32 R0, -RZ, R0.H0_H0 ;  /* 0x20000000ff007230 */ /* 0x000fca0000004100 */
[----:B------:R-:W-:-:S04]  /*7c60*/  FMUL R0, R0, UR40 ;  /* 0x0000002800007c20 */ /* 0x000fc80008400000 */
[----:B------:R-:W-:-:S05]  /*7c70*/  FFMA R0, R5, UR41, R0 ;  /* 0x0000002905007c23 */ /* 0x000fca0008000000 */
[----:B----4-:R-:W-:Y:S02]  /*7c80*/  F2FP.SATFINITE.E4M3.F32.PACK_AB_MERGE_C R3, RZ, R0, RZ ;  /* 0x00000000ff03723e */ /* 0x010fe400048070ff */
[----:B------:R-:W-:-:S03]  /*7c90*/  PRMT R0, RZ, 0x7610, R0 ;  /* 0x00007610ff007816 */ /* 0x000fc60000000000 */
[----:B------:R4:W-:Y:S01]  /*7ca0*/  @!P1 STG.E.U8 desc[UR48][R24.64+0x8], R3 ;  /* 0x0000080318009986 */ /* 0x0009e2000c101130 */
[----:B------:R-:W-:Y:S05]  /*7cb0*/  @P0 BRA `(.L_x_44) ;  /* 0x0000000000040947 */ /* 0x000fea0003800000 */
[----:B------:R0:W5:Y:S02]  /*7cc0*/  LDG.E.U8 R0, desc[UR48][R32.64+0x9] ;  /* 0x0000093020007981 */ /* 0x000164000c1e1100 */
.L_x_44:
[----:B------:R-:W-:Y:S05]  /*7cd0*/  BSYNC B1 ;  /* 0x0000000000017941 */ /* 0x000fea0003800000 */
.L_x_43:
        /* <DEDUP_REMOVED lines=12> */
.L_x_46:
[----:B------:R-:W-:Y:S05]  /*7da0*/  BSYNC B1 ;  /* 0x0000000000017941 */ /* 0x000fea0003800000 */
.L_x_45:
        /* <DEDUP_REMOVED lines=12> */
.L_x_48:
[----:B------:R-:W-:Y:S05]  /*7e70*/  BSYNC B1 ;  /* 0x0000000000017941 */ /* 0x000fea0003800000 */
.L_x_47:
        /* <DEDUP_REMOVED lines=10> */
[----:B----4-:R-:W-:-:S04]  /*7f20*/  IMAD.WIDE.U32 R2, R7, UR12, R38 ;  /* 0x0000000c07027c25 */ /* 0x010fc8000f8e0026 */
        /* <DEDUP_REMOVED lines=9> */
.L_x_50:
[----:B------:R-:W-:Y:S05]  /*7fc0*/  BSYNC B1 ;  /* 0x0000000000017941 */ /* 0x000fea0003800000 */
.L_x_49:
        /* <DEDUP_REMOVED lines=12> */
.L_x_52:
[----:B------:R-:W-:Y:S05]  /*8090*/  BSYNC B1 ;  /* 0x0000000000017941 */ /* 0x000fea0003800000 */
.L_x_51:
[----:B-----5:R-:W-:Y:S01]  /*80a0*/  LOP3.LUT R0, R0, 0xff, RZ, 0xc0, !PT ;  /* 0x000000ff00007812 */ /* 0x020fe200078ec0ff */
[----:B------:R-:W-:Y:S01]  /*80b0*/  BSSY B1, `(.L_x_53) ;  /* 0x0000013000017945 */ /* 0x000fe20003800000 */
[----:B------:R-:W-:Y:S02]  /*80c0*/  IADD3 R7, P0, R36, 0x88, RZ ;  /* 0x0000008824077810 */ /* 0x000fe40007f1e0ff */
[----:B------:R-:W-:-:S03]  /*80d0*/  F2FP.F16.E4M3.UNPACK_B R0, R0 ;  /* 0x00000000ff00723e */ /* 0x000fc600020006ff */
[----:B------:R-:W-:Y:S01]  /*80e0*/  IMAD.X R36, RZ, RZ, R37, P0 ;  /* 0x000000ffff247224 */ /* 0x000fe200000e0625 */
[----:B------:R-:W-:Y:S01]  /*80f0*/  ISETP.GE.AND P0, PT, R42, 0x89, PT ;  /* 0x000000892a00780c */ /* 0x000fe20003f06270 */
[----:B------:R-:W-:Y:S02]  /*8100*/  HADD2.F32 R0, -RZ, R0.H0_H0 ;  /* 0x20000000ff007230 */ /* 0x000fe40000004100 */
[----:B------:R-:W-:Y:S02]  /*8110*/  IMAD R36, R36, UR12, RZ ;  /* 0x0000000c24247c24 */ /* 0x000fe4000f8e02ff */
[----:B------:R-:W-:-:S04]  /*8120*/  IMAD.WIDE.U32 R38, R7, UR12, R38 ;  /* 0x0000000c07267c25 */ /* 0x000fc8000f8e0026 */
[----:B----4-:R-:W-:Y:S01]  /*8130*/  FMUL R5, R0, UR40 ;  /* 0x0000002800057c20 */ /* 0x010fe20008400000 */
[----:B------:R-:W-:Y:S01]  /*8140*/  PRMT R0, RZ, 0x7610, R0 ;  /* 0x00007610ff007816 */ /* 0x000fe20000000000 */
[----:B------:R-:W-:Y:S02]  /*8150*/  IMAD R7, R7, UR13, R36 ;  /* 0x0000000d07077c24 */ /* 0x000fe4000f8e0224 */
[----:B------:R-:W-:Y:S01]  /*8160*/  FFMA R5, R10, UR41, R5 ;  /* 0x000000290a057c23 */ /* 0x000fe20008000005 */
[----:B------:R-:W-:-:S04]  /*8170*/  IADD3 R4, P6, R38, UR14, RZ ;  /* 0x0000000e26047c10 */ /* 0x000fc8000ffde0ff */
[----:B------:R-:W-:Y:S02]  /*8180*/  F2FP.SATFINITE.E4M3.F32.PACK_AB_MERGE_C R9, RZ, R5, RZ ;  /* 0x00000005ff09723e */ /* 0x000fe400048070ff */
[----:B------:R-:W-:-:S03]  /*8190*/  IADD3.X R5, R39, UR15, R7, P6, !PT ;  /* 0x0000000f27057c10 */ /* 0x000fc6000b7fe407 */
[----:B------:R4:W-:Y:S01]  /*81a0*/  @!P5 STG.E.U8 desc[UR48][R28.64+0x1], R9 ;  /* 0x000001091c00d986 */ /* 0x0009e2000c101130 */
[----:B------:R-:W-:-:S13]  /*81b0*/  ISETP.LT.OR P5, PT, R41, 0x1, !P0 ;  /* 0x000000012900780c */ /* 0x000fda00047a1670 */
[----:B----4-:R-:W-:Y:S05]  /*81c0*/  @P5 BRA `(.L_x_54) ;  /* 0x0000000000045947 */ /* 0x010fea0003800000 */
[----:B------:R4:W5:Y:S02]  /*81d0*/  LDG.E.U8 R0, desc[UR48][R4.64] ;  /* 0x0000003004007981 */ /* 0x000964000c1e1100 */
.L_x_54:
[----:B------:R-:W-:Y:S05]  /*81e0*/  BSYNC B1 ;  /* 0x0000000000017941 */ /* 0x000fea0003800000 */
.L_x_53:
        /* <DEDUP_REMOVED lines=12> */
.L_x_56:
[----:B------:R-:W-:Y:S05]  /*82b0*/  BSYNC B1 ;  /* 0x0000000000017941 */ /* 0x000fea0003800000 */
.L_x_55:
[----:B-----5:R-:W-:Y:S01]  /*82c0*/  LOP3.LUT R0, R0, 0xff, RZ, 0xc0, !PT ;  /* 0x000000ff00007812 */ /* 0x020fe200078ec0ff */
[----:B------:R-:W-:Y:S01]  /*82d0*/  BSSY B1, `(.L_x_57) ;  /* 0x000000b000017945 */ /* 0x000fe20003800000 */
[----:B------:R-:W-:Y:S02]  /*82e0*/  ISETP.LT.OR P5, PT, R41, 0x9, !P1 ;  /* 0x000000092900780c */ /* 0x000fe40004fa1670 */
[----:B------:R-:W-:-:S05]  /*82f0*/  F2FP.F16.E4M3.UNPACK_B R0, R0 ;  /* 0x00000000ff00723e */ /* 0x000fca00020006ff */
[----:B------:R-:W-:-:S05]  /*8300*/  HADD2.F32 R0, -RZ, R0.H0_H0 ;  /* 0x20000000ff007230 */ /* 0x000fca0000004100 */
[----:B0-----:R-:W-:Y:S01]  /*8310*/  FMUL R7, R0, UR40 ;  /* 0x0000002800077c20 */ /* 0x001fe20008400000 */
[----:B------:R-:W-:-:S03]  /*8320*/  PRMT R0, RZ, 0x7610, R0 ;  /* 0x00007610ff007816 */ /* 0x000fc60000000000 */
[----:B------:R-:W-:-:S05]  /*8330*/  FFMA R7, R12, UR41, R7 ;  /* 0x000000290c077c23 */ /* 0x000fca0008000007 */
[----:B------:R-:W-:-:S05]  /*8340*/  F2FP.SATFINITE.E4M3.F32.PACK_AB_MERGE_C R7, RZ, R7, RZ ;  /* 0x00000007ff07723e */ /* 0x000fca00048070ff */
[----:B------:R0:W-:Y:S01]  /*8350*/  @!P6 STG.E.U8 desc[UR48][R30.64+0x1], R7 ;  /* 0x000001071e00e986 */ /* 0x0001e2000c101130 */
[----:B------:R-:W-:Y:S05]  /*8360*/  @P5 BRA `(.L_x_58) ;  /* 0x0000000000045947 */ /* 0x000fea0003800000 */
[----:B------:R0:W5:Y:S02]  /*8370*/  LDG.E.U8 R0, desc[UR48][R2.64+0x8] ;  /* 0x0000083002007981 */ /* 0x000164000c1e1100 */
.L_x_58:
[----:B------:R-:W-:Y:S05]  /*8380*/  BSYNC B1 ;  /* 0x0000000000017941 */ /* 0x000fea0003800000 */
.L_x_57:
[----:B-----5:R-:W-:Y:S01]  /*8390*/  LOP3.LUT R0, R0, 0xff, RZ, 0xc0, !PT ;  /* 0x000000ff00007812 */ /* 0x020fe200078ec0ff */
[----:B------:R-:W-:Y:S01]  /*83a0*/  BSSY B1, `(.L_x_59) ;  /* 0x000000b000017945 */ /* 0x000fe20003800000 */
[----:B------:R-:W-:Y:S02]  /*83b0*/  ISETP.LT.OR P6, PT, R41, 0xa, !P1 ;  /* 0x0000000a2900780c */ /* 0x000fe40004fc1670 */
[----:B------:R-:W-:-:S05]  /*83c0*/  F2FP.F16.E4M3.UNPACK_B R0, R0 ;  /* 0x00000000ff00723e */ /* 0x000fca00020006ff */
[----:B------:R-:W-:-:S05]  /*83d0*/  HADD2.F32 R0, -RZ, R0.H0_H0 ;  /* 0x20000000ff007230 */ /* 0x000fca0000004100 */
[----:B------:R-:W-:-:S04]  /*83e0*/  FMUL R0, R0, UR40 ;  /* 0x0000002800007c20 */ /* 0x000fc80008400000 */
[----:B------:R-:W-:-:S05]  /*83f0*/  FFMA R0, R13, UR41, R0 ;  /* 0x000000290d007c23 */ /* 0x000fca0008000000 */
[----:B0-----:R-:W-:Y:S02]  /*8400*/  F2FP.SATFINITE.E4M3.F32.PACK_AB_MERGE_C R7, RZ, R0, RZ ;  /* 0x00000000ff07723e */ /* 0x001fe400048070ff */
[----:B------:R-:W-:-:S03]  /*8410*/  PRMT R0, RZ, 0x7610, R0 ;  /* 0x00007610ff007816 */ /* 0x000fc60000000000 */
[----:B------:R0:W-:Y:S01]  /*8420*/  @!P5 STG.E.U8 desc[UR48][R28.64+0x8], R7 ;  /* 0x000008071c00d986 */ /* 0x0001e2000c101130 */
[----:B------:R-:W-:Y:S05]  /*8430*/  @P6 BRA `(.L_x_60) ;  /* 0x0000000000046947 */ /* 0x000fea0003800000 */
[----:B------:R0:W5:Y:S02]  /*8440*/  LDG.E.U8 R0, desc[UR48][R2.64+0x9] ;  /* 0x0000093002007981 */ /* 0x000164000c1e1100 */
.L_x_60:
[----:B------:R-:W-:Y:S05]  /*8450*/  BSYNC B1 ;  /* 0x0000000000017941 */ /* 0x000fea0003800000 */
.L_x_59:
        /* <DEDUP_REMOVED lines=12> */
.L_x_62:
[----:B------:R-:W-:Y:S05]  /*8520*/  BSYNC B1 ;  /* 0x0000000000017941 */ /* 0x000fea0003800000 */
.L_x_61:
        /* <DEDUP_REMOVED lines=12> */
.L_x_64:
[----:B------:R-:W-:Y:S05]  /*85f0*/  BSYNC B1 ;  /* 0x0000000000017941 */ /* 0x000fea0003800000 */
.L_x_63:
        /* <DEDUP_REMOVED lines=12> */
.L_x_66:
[----:B------:R-:W-:Y:S05]  /*86c0*/  BSYNC B1 ;  /* 0x0000000000017941 */ /* 0x000fea0003800000 */
.L_x_65:
        /* <DEDUP_REMOVED lines=12> */
.L_x_68:
[----:B------:R-:W-:Y:S05]  /*8790*/  BSYNC B1 ;  /* 0x0000000000017941 */ /* 0x000fea0003800000 */
.L_x_67:
        /* <DEDUP_REMOVED lines=12> */
.L_x_70:
[----:B------:R-:W-:Y:S05]  /*8860*/  BSYNC B1 ;  /* 0x0000000000017941 */ /* 0x000fea0003800000 */
.L_x_69:
        /* <DEDUP_REMOVED lines=12> */
.L_x_72:
[----:B------:R-:W-:Y:S05]  /*8930*/  BSYNC B1 ;  /* 0x0000000000017941 */ /* 0x000fea0003800000 */
.L_x_71:
        /* <DEDUP_REMOVED lines=12> */
.L_x_74:
[----:B------:R-:W-:Y:S05]  /*8a00*/  BSYNC B1 ;  /* 0x0000000000017941 */ /* 0x000fea0003800000 */
.L_x_73:
        /* <DEDUP_REMOVED lines=12> */
.L_x_76:
[----:B------:R-:W-:Y:S05]  /*8ad0*/  BSYNC B1 ;  /* 0x0000000000017941 */ /* 0x000fea0003800000 */
.L_x_75:
        /* <DEDUP_REMOVED lines=12> */
.L_x_78:
[----:B------:R-:W-:Y:S05]  /*8ba0*/  BSYNC B1 ;  /* 0x0000000000017941 */ /* 0x000fea0003800000 */
.L_x_77:
        /* <DEDUP_REMOVED lines=12> */
.L_x_80:
[----:B------:R-:W-:Y:S05]  /*8c70*/  BSYNC B1 ;  /* 0x0000000000017941 */ /* 0x000fea0003800000 */
.L_x_79:
        /* <DEDUP_REMOVED lines=12> */
.L_x_82:
[----:B------:R-:W-:Y:S05]  /*8d40*/  BSYNC B1 ;  /* 0x0000000000017941 */ /* 0x000fea0003800000 */
.L_x_81:
        /* <DEDUP_REMOVED lines=12> */
.L_x_84:
[----:B------:R-:W-:Y:S05]  /*8e10*/  BSYNC B1 ;  /* 0x0000000000017941 */ /* 0x000fea0003800000 */
.L_x_83:
        /* <DEDUP_REMOVED lines=12> */
.L_x_86:
[----:B------:R-:W-:Y:S05]  /*8ee0*/  BSYNC B1 ;  /* 0x0000000000017941 */ /* 0x000fea0003800000 */
.L_x_85:
        /* <DEDUP_REMOVED lines=12> */
.L_x_88:
[----:B------:R-:W-:Y:S05]  /*8fb0*/  BSYNC B1 ;  /* 0x0000000000017941 */ /* 0x000fea0003800000 */
.L_x_87:
        /* <DEDUP_REMOVED lines=12> */
.L_x_90:
[----:B------:R-:W-:Y:S05]  /*9080*/  BSYNC B1 ;  /* 0x0000000000017941 */ /* 0x000fea0003800000 */
.L_x_89:
        /* <DEDUP_REMOVED lines=12> */
.L_x_92:
[----:B------:R-:W-:Y:S05]  /*9150*/  BSYNC B1 ;  /* 0x0000000000017941 */ /* 0x000fea0003800000 */
.L_x_91:
        /* <DEDUP_REMOVED lines=12> */
.L_x_94:
[----:B------:R-:W-:Y:S05]  /*9220*/  BSYNC B1 ;  /* 0x0000000000017941 */ /* 0x000fea0003800000 */
.L_x_93:
        /* <DEDUP_REMOVED lines=12> */
.L_x_96:
[----:B------:R-:W-:Y:S05]  /*92f0*/  BSYNC B1 ;  /* 0x0000000000017941 */ /* 0x000fea0003800000 */
.L_x_95:
        /* <DEDUP_REMOVED lines=12> */
.L_x_98:
[----:B------:R-:W-:Y:S05]  /*93c0*/  BSYNC B1 ;  /* 0x0000000000017941 */ /* 0x000fea0003800000 */
.L_x_97:
        /* <DEDUP_REMOVED lines=12> */
.L_x_100:
[----:B------:R-:W-:Y:S05]  /*9490*/  BSYNC B1 ;  /* 0x0000000000017941 */ /* 0x000fea0003800000 */
.L_x_99:
        /* <DEDUP_REMOVED lines=12> */
.L_x_102:
[----:B------:R-:W-:Y:S05]  /*9560*/  BSYNC B1 ;  /* 0x0000000000017941 */ /* 0x000fea0003800000 */
.L_x_101:
        /* <DEDUP_REMOVED lines=12> */
.L_x_104:
[----:B------:R-:W-:Y:S05]  /*9630*/  BSYNC B1 ;  /* 0x0000000000017941 */ /* 0x000fea0003800000 */
.L_x_103:
        /* <DEDUP_REMOVED lines=12> */
.L_x_106:
[----:B------:R-:W-:Y:S05]  /*9700*/  BSYNC B1 ;  /* 0x0000000000017941 */ /* 0x000fea0003800000 */
.L_x_105:
        /* <DEDUP_REMOVED lines=12> */
.L_x_108:
[----:B------:R-:W-:Y:S05]  /*97d0*/  BSYNC B1 ;  /* 0x0000000000017941 */ /* 0x000fea0003800000 */
.L_x_107:
        /* <DEDUP_REMOVED lines=12> */
.L_x_110:
[----:B------:R-:W-:Y:S05]  /*98a0*/  BSYNC B1 ;  /* 0x0000000000017941 */ /* 0x000fea0003800000 */
.L_x_109:
        /* <DEDUP_REMOVED lines=12> */
.L_x_112:
[----:B------:R-:W-:Y:S05]  /*9970*/  BSYNC B1 ;  /* 0x0000000000017941 */ /* 0x000fea0003800000 */
.L_x_111:
        /* <DEDUP_REMOVED lines=12> */
.L_x_114:
[----:B------:R-:W-:Y:S05]  /*9a40*/  BSYNC B1 ;  /* 0x0000000000017941 */ /* 0x000fea0003800000 */
.L_x_113:
        /* <DEDUP_REMOVED lines=12> */
.L_x_116:
[----:B------:R-:W-:Y:S05]  /*9b10*/  BSYNC B1 ;  /* 0x0000000000017941 */ /* 0x000fea0003800000 */
.L_x_115:
        /* <DEDUP_REMOVED lines=12> */
.L_x_118:
[----:B------:R-:W-:Y:S05]  /*9be0*/  BSYNC B1 ;  /* 0x0000000000017941 */ /* 0x000fea0003800000 */
.L_x_117:
        /* <DEDUP_REMOVED lines=12> */
.L_x_120:
[----:B------:R-:W-:Y:S05]  /*9cb0*/  BSYNC B1 ;  /* 0x0000000000017941 */ /* 0x000fea0003800000 */
.L_x_119:
        /* <DEDUP_REMOVED lines=12> */
.L_x_122:
[----:B------:R-:W-:Y:S05]  /*9d80*/  BSYNC B1 ;  /* 0x0000000000017941 */ /* 0x000fea0003800000 */
.L_x_121:
        /* <DEDUP_REMOVED lines=12> */
.L_x_124:
[----:B------:R-:W-:Y:S05]  /*9e50*/  BSYNC B1 ;  /* 0x0000000000017941 */ /* 0x000fea0003800000 */
.L_x_123:
        /* <DEDUP_REMOVED lines=12> */
.L_x_126:
[----:B------:R-:W-:Y:S05]  /*9f20*/  BSYNC B1 ;  /* 0x0000000000017941 */ /* 0x000fea0003800000 */
.L_x_125:
        /* <DEDUP_REMOVED lines=12> */
.L_x_128:
[----:B------:R-:W-:Y:S05]  /*9ff0*/  BSYNC B1 ;  /* 0x0000000000017941 */ /* 0x000fea0003800000 */
.L_x_127:
        /* <DEDUP_REMOVED lines=12> */
.L_x_130:
[----:B------:R-:W-:Y:S05]  /*a0c0*/  BSYNC B1 ;  /* 0x0000000000017941 */ /* 0x000fea0003800000 */
.L_x_129:
        /* <DEDUP_REMOVED lines=12> */
.L_x_132:
[----:B------:R-:W-:Y:S05]  /*a190*/  BSYNC B1 ;  /* 0x0000000000017941 */ /* 0x000fea0003800000 */
.L_x_131:
        /* <DEDUP_REMOVED lines=12> */
.L_x_134:
[----:B------:R-:W-:Y:S05]  /*a260*/  BSYNC B1 ;  /* 0x0000000000017941 */ /* 0x000fea0003800000 */
.L_x_133:
        /* <DEDUP_REMOVED lines=12> */
.L_x_136:
[----:B------:R-:W-:Y:S05]  /*a330*/  BSYNC B1 ;  /* 0x0000000000017941 */ /* 0x000fea0003800000 */
.L_x_135:
        /* <DEDUP_REMOVED lines=12> */
.L_x_138:
[----:B------:R-:W-:Y:S05]  /*a400*/  BSYNC B1 ;  /* 0x0000000000017941 */ /* 0x000fea0003800000 */
.L_x_137:
        /* <DEDUP_REMOVED lines=12> */
.L_x_140:
[----:B------:R-:W-:Y:S05]  /*a4d0*/  BSYNC B1 ;  /* 0x0000000000017941 */ /* 0x000fea0003800000 */
.L_x_139:
        /* <DEDUP_REMOVED lines=12> */
.L_x_142:
[----:B------:R-:W-:Y:S05]  /*a5a0*/  BSYNC B1 ;  /* 0x0000000000017941 */ /* 0x000fea0003800000 */
.L_x_141:
        /* <DEDUP_REMOVED lines=12> */
.L_x_144:
[----:B------:R-:W-:Y:S05]  /*a670*/  BSYNC B1 ;  /* 0x0000000000017941 */ /* 0x000fea0003800000 */
.L_x_143:
        /* <DEDUP_REMOVED lines=12> */
.L_x_146:
[----:B------:R-:W-:Y:S05]  /*a740*/  BSYNC B1 ;  /* 0x0000000000017941 */ /* 0x000fea0003800000 */
.L_x_145:
        /* <DEDUP_REMOVED lines=12> */
.L_x_148:
[----:B------:R-:W-:Y:S05]  /*a810*/  BSYNC B1 ;  /* 0x0000000000017941 */ /* 0x000fea0003800000 */
.L_x_147:
        /* <DEDUP_REMOVED lines=12> */
.L_x_150:
[----:B------:R-:W-:Y:S05]  /*a8e0*/  BSYNC B1 ;  /* 0x0000000000017941 */ /* 0x000fea0003800000 */
.L_x_149:
        /* <DEDUP_REMOVED lines=12> */
.L_x_152:
[----:B------:R-:W-:Y:S05]  /*a9b0*/  BSYNC B1 ;  /* 0x0000000000017941 */ /* 0x000fea0003800000 */
.L_x_151:
        /* <DEDUP_REMOVED lines=12> */
.L_x_154:
[----:B------:R-:W-:Y:S05]  /*aa80*/  BSYNC B1 ;  /* 0x0000000000017941 */ /* 0x000fea0003800000 */
.L_x_153:
        /* <DEDUP_REMOVED lines=12> */
.L_x_156:
[----:B------:R-:W-:Y:S05]  /*ab50*/  BSYNC B1 ;  /* 0x0000000000017941 */ /* 0x000fea0003800000 */
.L_x_155:
        /* <DEDUP_REMOVED lines=12> */
.L_x_158:
[----:B------:R-:W-:Y:S05]  /*ac20*/  BSYNC B1 ;  /* 0x0000000000017941 */ /* 0x000fea0003800000 */
.L_x_157:
        /* <DEDUP_REMOVED lines=12> */
.L_x_160:
[----:B------:R-:W-:Y:S05]  /*acf0*/  BSYNC B1 ;  /* 0x0000000000017941 */ /* 0x000fea0003800000 */
.L_x_159:
        /* <DEDUP_REMOVED lines=12> */
.L_x_162:
[----:B------:R-:W-:Y:S05]  /*adc0*/  BSYNC B1 ;  /* 0x0000000000017941 */ /* 0x000fea0003800000 */
.L_x_161:
        /* <DEDUP_REMOVED lines=12> */
.L_x_164:
[----:B------:R-:W-:Y:S05]  /*ae90*/  BSYNC B1 ;  /* 0x0000000000017941 */ /* 0x000fea0003800000 */
.L_x_163:
        /* <DEDUP_REMOVED lines=12> */
.L_x_166:
[----:B------:R-:W-:Y:S05]  /*af60*/  BSYNC B1 ;  /* 0x0000000000017941 */ /* 0x000fea0003800000 */
.L_x_165:
        /* <DEDUP_REMOVED lines=12> */
.L_x_168:
[----:B------:R-:W-:Y:S05]  /*b030*/  BSYNC B1 ;  /* 0x0000000000017941 */ /* 0x000fea0003800000 */
.L_x_167:
        /* <DEDUP_REMOVED lines=12> */
.L_x_170:
[----:B------:R-:W-:Y:S05]  /*b100*/  BSYNC B1 ;  /* 0x0000000000017941 */ /* 0x000fea0003800000 */
.L_x_169:
        /* <DEDUP_REMOVED lines=12> */
.L_x_172:
[----:B------:R-:W-:Y:S05]  /*b1d0*/  BSYNC B1 ;  /* 0x0000000000017941 */ /* 0x000fea0003800000 */
.L_x_171:
        /* <DEDUP_REMOVED lines=12> */
.L_x_174:
[----:B------:R-:W-:Y:S05]  /*b2a0*/  BSYNC B1 ;  /* 0x0000000000017941 */ /* 0x000fea0003800000 */
.L_x_173:
        /* <DEDUP_REMOVED lines=12> */
.L_x_176:
[----:B------:R-:W-:Y:S05]  /*b370*/  BSYNC B1 ;  /* 0x0000000000017941 */ /* 0x000fea0003800000 */
.L_x_175:
        /* <DEDUP_REMOVED lines=12> */
.L_x_178:
[----:B------:R-:W-:Y:S05]  /*b440*/  BSYNC B1 ;  /* 0x0000000000017941 */ /* 0x000fea0003800000 */
.L_x_177:
        /* <DEDUP_REMOVED lines=12> */
.L_x_180:
[----:B------:R-:W-:Y:S05]  /*b510*/  BSYNC B1 ;  /* 0x0000000000017941 */ /* 0x000fea0003800000 */
.L_x_179:
        /* <DEDUP_REMOVED lines=12> */
.L_x_182:
[----:B------:R-:W-:Y:S05]  /*b5e0*/  BSYNC B1 ;  /* 0x0000000000017941 */ /* 0x000fea0003800000 */
.L_x_181:
        /* <DEDUP_REMOVED lines=12> */
.L_x_184:
[----:B------:R-:W-:Y:S05]  /*b6b0*/  BSYNC B1 ;  /* 0x0000000000017941 */ /* 0x000fea0003800000 */
.L_x_183:
        /* <DEDUP_REMOVED lines=12> */
.L_x_186:
[----:B------:R-:W-:Y:S05]  /*b780*/  BSYNC B1 ;  /* 0x0000000000017941 */ /* 0x000fea0003800000 */
.L_x_185:
        /* <DEDUP_REMOVED lines=12> */
.L_x_188:
[----:B------:R-:W-:Y:S05]  /*b850*/  BSYNC B1 ;  /* 0x0000000000017941 */ /* 0x000fea0003800000 */
.L_x_187:
        /* <DEDUP_REMOVED lines=12> */
.L_x_190:
[----:B------:R-:W-:Y:S05]  /*b920*/  BSYNC B1 ;  /* 0x0000000000017941 */ /* 0x000fea0003800000 */
.L_x_189:
        /* <DEDUP_REMOVED lines=12> */
.L_x_192:
[----:B------:R-:W-:Y:S05]  /*b9f0*/  BSYNC B1 ;  /* 0x0000000000017941 */ /* 0x000fea0003800000 */
.L_x_191:
        /* <DEDUP_REMOVED lines=12> */
.L_x_194:
[----:B------:R-:W-:Y:S05]  /*bac0*/  BSYNC B1 ;  /* 0x0000000000017941 */ /* 0x000fea0003800000 */
.L_x_193:
        /* <DEDUP_REMOVED lines=12> */
.L_x_196:
[----:B------:R-:W-:Y:S05]  /*bb90*/  BSYNC B1 ;  /* 0x0000000000017941 */ /* 0x000fea0003800000 */
.L_x_195:
        /* <DEDUP_REMOVED lines=12> */
.L_x_198:
[----:B------:R-:W-:Y:S05]  /*bc60*/  BSYNC B1 ;  /* 0x0000000000017941 */ /* 0x000fea0003800000 */
.L_x_197:
        /* <DEDUP_REMOVED lines=12> */
.L_x_200:
[----:B------:R-:W-:Y:S05]  /*bd30*/  BSYNC B1 ;  /* 0x0000000000017941 */ /* 0x000fea0003800000 */
.L_x_199:
        /* <DEDUP_REMOVED lines=12> */
.L_x_202:
[----:B------:R-:W-:Y:S05]  /*be00*/  BSYNC B1 ;  /* 0x0000000000017941 */ /* 0x000fea0003800000 */
.L_x_201:
        /* <DEDUP_REMOVED lines=12> */
.L_x_204:
[----:B------:R-:W-:Y:S05]  /*bed0*/  BSYNC B1 ;  /* 0x0000000000017941 */ /* 0x000fea0003800000 */
.L_x_203:
        /* <DEDUP_REMOVED lines=12> */
.L_x_206:
[----:B------:R-:W-:Y:S05]  /*bfa0*/  BSYNC B1 ;  /* 0x0000000000017941 */ /* 0x000fea0003800000 */
.L_x_205:
        /* <DEDUP_REMOVED lines=12> */
.L_x_208:
[----:B------:R-:W-:Y:S05]  /*c070*/  BSYNC B1 ;  /* 0x0000000000017941 */ /* 0x000fea0003800000 */
.L_x_207:
        /* <DEDUP_REMOVED lines=12> */
.L_x_210:
[----:B------:R-:W-:Y:S05]  /*c140*/  BSYNC B1 ;  /* 0x0000000000017941 */ /* 0x000fea0003800000 */
.L_x_209:
        /* <DEDUP_REMOVED lines=12> */
.L_x_212:
[----:B------:R-:W-:Y:S05]  /*c210*/  BSYNC B1 ;  /* 0x0000000000017941 */ /* 0x000fea0003800000 */
.L_x_211:
        /* <DEDUP_REMOVED lines=12> */
.L_x_214:
[----:B------:R-:W-:Y:S05]  /*c2e0*/  BSYNC B1 ;  /* 0x0000000000017941 */ /* 0x000fea0003800000 */
.L_x_213:
        /* <DEDUP_REMOVED lines=12> */
.L_x_216:
[----:B------:R-:W-:Y:S05]  /*c3b0*/  BSYNC B1 ;  /* 0x0000000000017941 */ /* 0x000fea0003800000 */
.L_x_215:
        /* <DEDUP_REMOVED lines=12> */
.L_x_218:
[----:B------:R-:W-:Y:S05]  /*c480*/  BSYNC B1 ;  /* 0x0000000000017941 */ /* 0x000fea0003800000 */
.L_x_217:
        /* <DEDUP_REMOVED lines=12> */
.L_x_220:
[----:B------:R-:W-:Y:S05]  /*c550*/  BSYNC B1 ;  /* 0x0000000000017941 */ /* 0x000fea0003800000 */
.L_x_219:
        /* <DEDUP_REMOVED lines=12> */
.L_x_222:
[----:B------:R-:W-:Y:S05]  /*c620*/  BSYNC B1 ;  /* 0x0000000000017941 */ /* 0x000fea0003800000 */
.L_x_221:
        /* <DEDUP_REMOVED lines=12> */
.L_x_224:
[----:B------:R-:W-:Y:S05]  /*c6f0*/  BSYNC B1 ;  /* 0x0000000000017941 */ /* 0x000fea0003800000 */
.L_x_223:
        /* <DEDUP_REMOVED lines=12> */
.L_x_226:
[----:B------:R-:W-:Y:S05]  /*c7c0*/  BSYNC B1 ;  /* 0x0000000000017941 */ /* 0x000fea0003800000 */
.L_x_225:
        /* <DEDUP_REMOVED lines=12> */
.L_x_228:
[----:B------:R-:W-:Y:S05]  /*c890*/  BSYNC B1 ;  /* 0x0000000000017941 */ /* 0x000fea0003800000 */
.L_x_227:
        /* <DEDUP_REMOVED lines=12> */
.L_x_230:
[----:B------:R-:W-:Y:S05]  /*c960*/  BSYNC B1 ;  /* 0x0000000000017941 */ /* 0x000fea0003800000 */
.L_x_229:
        /* <DEDUP_REMOVED lines=12> */
.L_x_232:
[----:B------:R-:W-:Y:S05]  /*ca30*/  BSYNC B1 ;  /* 0x0000000000017941 */ /* 0x000fea0003800000 */
.L_x_231:
        /* <DEDUP_REMOVED lines=12> */
.L_x_234:
[----:B------:R-:W-:Y:S05]  /*cb00*/  BSYNC B1 ;  /* 0x0000000000017941 */ /* 0x000fea0003800000 */
.L_x_233:
        /* <DEDUP_REMOVED lines=12> */
.L_x_236:
[----:B------:R-:W-:Y:S05]  /*cbd0*/  BSYNC B1 ;  /* 0x0000000000017941 */ /* 0x000fea0003800000 */
.L_x_235:
        /* <DEDUP_REMOVED lines=12> */
.L_x_238:
[----:B------:R-:W-:Y:S05]  /*cca0*/  BSYNC B1 ;  /* 0x0000000000017941 */ /* 0x000fea0003800000 */
.L_x_237:
        /* <DEDUP_REMOVED lines=12> */
.L_x_240:
[----:B------:R-:W-:Y:S05]  /*cd70*/  BSYNC B1 ;  /* 0x0000000000017941 */ /* 0x000fea0003800000 */
.L_x_239:
        /* <DEDUP_REMOVED lines=12> */
.L_x_242:
[----:B------:R-:W-:Y:S05]  /*ce40*/  BSYNC B1 ;  /* 0x0000000000017941 */ /* 0x000fea0003800000 */
.L_x_241:
        /* <DEDUP_REMOVED lines=12> */
.L_x_244:
[----:B------:R-:W-:Y:S05]  /*cf10*/  BSYNC B1 ;  /* 0x0000000000017941 */ /* 0x000fea0003800000 */
.L_x_243:
        /* <DEDUP_REMOVED lines=12> */
.L_x_246:
[----:B------:R-:W-:Y:S05]  /*cfe0*/  BSYNC B1 ;  /* 0x0000000000017941 */ /* 0x000fea0003800000 */
.L_x_245:
        /* <DEDUP_REMOVED lines=12> */
.L_x_248:
[----:B------:R-:W-:Y:S05]  /*d0b0*/  BSYNC B1 ;  /* 0x0000000000017941 */ /* 0x000fea0003800000 */
.L_x_247:
        /* <DEDUP_REMOVED lines=12> */
.L_x_250:
[----:B------:R-:W-:Y:S05]  /*d180*/  BSYNC B1 ;  /* 0x0000000000017941 */ /* 0x000fea0003800000 */
.L_x_249:
        /* <DEDUP_REMOVED lines=12> */
.L_x_252:
[----:B------:R-:W-:Y:S05]  /*d250*/  BSYNC B1 ;  /* 0x0000000000017941 */ /* 0x000fea0003800000 */
.L_x_251:
        /* <DEDUP_REMOVED lines=12> */
.L_x_254:
[----:B------:R-:W-:Y:S05]  /*d320*/  BSYNC B1 ;  /* 0x0000000000017941 */ /* 0x000fea0003800000 */
.L_x_253:
        /* <DEDUP_REMOVED lines=12> */
.L_x_256:
[----:B------:R-:W-:Y:S05]  /*d3f0*/  BSYNC B1 ;  /* 0x0000000000017941 */ /* 0x000fea0003800000 */
.L_x_255:
[----:B------:R-:W-:Y:S05]  /*d400*/  @P0 BRA `(.L_x_257) ;  /* 0x0000001c00300947 */ /* 0x000fea0003800000 */
[----:B-----5:R-:W-:-:S04]  /*d410*/  LOP3.LUT R0, R0, 0xff, RZ, 0xc0, !PT ;  /* 0x000000ff00007812 */ /* 0x020fc800078ec0ff */
[----:B------:R-:W-:-:S05]  /*d420*/  F2FP.F16.E4M3.UNPACK_B R0, R0 ;  /* 0x00000000ff00723e */ /* 0x000fca00020006ff */
[----:B------:R-:W-:-:S05]  /*d430*/  HADD2.F32 R0, -RZ, R0.H0_H0 ;  /* 0x20000000ff007230 */ /* 0x000fca0000004100 */
[----:B0-----:R-:W-:-:S04]  /*d440*/  FMUL R3, R0, UR40 ;  /* 0x0000002800037c20 */ /* 0x001fc80008400000 */
[----:B------:R-:W-:-:S05]  /*d450*/  FFMA R3, R224, UR41, R3 ;  /* 0x00000029e0037c23 */ /* 0x000fca0008000003 */
[----:B------:R-:W-:-:S05]  /*d460*/  F2FP.SATFINITE.E4M3.F32.PACK_AB_MERGE_C R3, RZ, R3, RZ ;  /* 0x00000003ff03723e */ /* 0x000fca00048070ff */
[----:B------:R0:W-:Y:S01]  /*d470*/  STG.E.U8 desc[UR48][R30.64+0x69], R3 ;  /* 0x000069031e007986 */ /* 0x0001e2000c101130 */
[----:B------:R-:W-:Y:S05]  /*d480*/  BRA `(.L_x_257) ;  /* 0x0000001c00107947 */ /* 0x000fea0003800000 */
.L_x_32:
[----:B------:R-:W-:Y:S01]  /*d490*/  ISETP.GE.AND P3, PT, R42, 0x1, PT ;  /* 0x000000012a00780c */ /* 0x000fe20003f66270 */
[----:B------:R-:W-:Y:S01]  /*d4a0*/  FMUL R0, R0, UR41 ;  /* 0x0000002900007c20 */ /* 0x000fe20008400000 */
[----:B------:R-:W-:Y:S01]  /*d4b0*/  FMUL R2, R2, UR41 ;  /* 0x0000002902027c20 */ /* 0x000fe20008400000 */
[----:B------:R-:W-:Y:S01]  /*d4c0*/  ISETP.GE.AND P2, PT, R42, 0x9, PT ;  /* 0x000000092a00780c */ /* 0x000fe20003f46270 */
[----:B------:R-:W-:Y:S01]  /*d4d0*/  FMUL R3, R3, UR41 ;  /* 0x0000002903037c20 */ /* 0x000fe20008400000 */
[C---:B------:R-:W-:Y:S01]  /*d4e0*/  ISETP.LT.OR P0, PT, R41.reuse, 0x1, !P3 ;  /* 0x000000012900780c */ /* 0x040fe20005f01670 */
[----:B------:R-:W-:Y:S01]  /*d4f0*/  FMUL R4, R4, UR41 ;  /* 0x0000002904047c20 */ /* 0x000fe20008400000 */
[----:B------:R-:W-:Y:S01]  /*d500*/  ISETP.LT.OR P6, PT, R41, 0x2, !P3 ;  /* 0x000000022900780c */ /* 0x000fe20005fc1670 */
[----:B------:R-:W-:Y:S01]  /*d510*/  FMUL R5, R5, UR41 ;  /* 0x0000002905057c20 */ /* 0x000fe20008400000 */
[----:B------:R-:W-:Y:S01]  /*d520*/  F2FP.SATFINITE.E4M3.F32.PACK_AB_MERGE_C R33, RZ, R0, RZ ;  /* 0x00000000ff21723e */ /* 0x000fe200048070ff */
[----:B------:R-:W-:Y:S01]  /*d530*/  FMUL R6, R6, UR41 ;  /* 0x0000002906067c20 */ /* 0x000fe20008400000 */
[----:B------:R-:W-:Y:S01]  /*d540*/  F2FP.SATFINITE.E4M3.F32.PACK_AB_MERGE_C R35, RZ, R2, RZ ;  /* 0x00000002ff23723e */ /* 0x000fe200048070ff */
[----:B------:R-:W-:Y:S01]  /*d550*/  FMUL R7, R7, UR41 ;  /* 0x0000002907077c20 */ /* 0x000fe20008400000 */
[C---:B------:R-:W-:Y:S01]  /*d560*/  ISETP.LT.OR P1, PT, R41.reuse, 0x2, !P2 ;  /* 0x000000022900780c */ /* 0x040fe20005721670 */
[----:B------:R-:W-:Y:S01]  /*d570*/  FMUL R8, R8, UR41 ;  /* 0x0000002908087c20 */ /* 0x000fe20008400000 */
[----:B------:R-:W-:Y:S01]  /*d580*/  ISETP.LT.OR P5, PT, R41, 0x9, !P3 ;  /* 0x000000092900780c */ /* 0x000fe20005fa1670 */
[----:B------:R-:W-:Y:S01]  /*d590*/  FMUL R9, R9, UR41 ;  /* 0x0000002909097c20 */ /* 0x000fe20008400000 */
[----:B------:R-:W-:Y:S01]  /*d5a0*/  F2FP.SATFINITE.E4M3.F32.PACK_AB_MERGE_C R3, RZ, R3, RZ ;  /* 0x00000003ff03723e */ /* 0x000fe200048070ff */
[----:B------:R0:W-:Y:S01]  /*d5b0*/  @!P0 STG.E.U8 desc[UR48][R24.64], R33 ;  /* 0x0000002118008986 */ /* 0x0001e2000c101130 */
[C---:B------:R-:W-:Y:S01]  /*d5c0*/  ISETP.LT.OR P0, PT, R41.reuse, 0x1, !P2 ;  /* 0x000000012900780c */ /* 0x040fe20005701670 */
[----:B------:R-:W-:Y:S01]  /*d5d0*/  FMUL R10, R10, UR41 ;  /* 0x000000290a0a7c20 */ /* 0x000fe20008400000 */
[----:B------:R-:W-:Y:S01]  /*d5e0*/  F2FP.SATFINITE.E4M3.F32.PACK_AB_MERGE_C R5, RZ, R5, RZ ;  /* 0x00000005ff05723e */ /* 0x000fe200048070ff */
[----:B------:R-:W-:Y:S01]  /*d5f0*/  @!P6 STG.E.U8 desc[UR48][R24.64+0x1], R35 ;  /* 0x000001231800e986 */ /* 0x000fe2000c101130 */
[----:B------:R-:W-:Y:S01]  /*d600*/  ISETP.LT.OR P6, PT, R41, 0xa, !P3 ;  /* 0x0000000a2900780c */ /* 0x000fe20005fc1670 */
[----:B------:R-:W-:Y:S01]  /*d610*/  FMUL R11, R11, UR41 ;  /* 0x000000290b0b7c20 */ /* 0x000fe20008400000 */
[----:B------:R-:W-:Y:S01]  /*d620*/  F2FP.SATFINITE.E4M3.F32.PACK_AB_MERGE_C R37, RZ, R6, RZ ;  /* 0x00000006ff25723e */ /* 0x000fe200048070ff */
[----:B------:R-:W-:Y:S01]  /*d630*/  FMUL R12, R12, UR41 ;  /* 0x000000290c0c7c20 */ /* 0x000fe20008400000 */
[----:B------:R-:W-:Y:S01]  /*d640*/  F2FP.SATFINITE.E4M3.F32.PACK_AB_MERGE_C R7, RZ, R7, RZ ;  /* 0x00000007ff07723e */ /* 0x000fe200048070ff */
[----:B------:R-:W-:Y:S01]  /*d650*/  FMUL R13, R13, UR41 ;  /* 0x000000290d0d7c20 */ /* 0x000fe20008400000 */
[----:B------:R-:W-:Y:S01]  /*d660*/  F2FP.SATFINITE.E4M3.F32.PACK_AB_MERGE_C R9, RZ, R9, RZ ;  /* 0x00000009ff09723e */ /* 0x000fe200048070ff */
[----:B------:R-:W-:Y:S01]  /*d670*/  FMUL R14, R14, UR41 ;  /* 0x000000290e0e7c20 */ /* 0x000fe20008400000 */
[----:B0-----:R-:W-:Y:S01]  /*d680*/  F2FP.SATFINITE.E4M3.F32.PACK_AB_MERGE_C R33, RZ, R4, RZ ;  /* 0x00000004ff21723e */ /* 0x001fe200048070ff */
[----:B------:R0:W-:Y:S01]  /*d690*/  @!P0 STG.E.U8 desc[UR48][R26.64], R3 ;  /* 0x000000031a008986 */ /* 0x0001e2000c101130 */
[----:B------:R-:W-:Y:S01]  /*d6a0*/  ISETP.LT.OR P0, PT, R41, 0x9, !P2 ;  /* 0x000000092900780c */ /* 0x000fe20005701670 */
[----:B------:R-:W-:Y:S01]  /*d6b0*/  FMUL R15, R15, UR41 ;  /* 0x000000290f0f7c20 */ /* 0x000fe20008400000 */
[----:B------:R-:W-:Y:S01]  /*d6c0*/  F2FP.SATFINITE.E4M3.F32.PACK_AB_MERGE_C R11, RZ, R11, RZ ;  /* 0x0000000bff0b723e */ /* 0x000fe200048070ff */
[----:B------:R-:W-:Y:S01]  /*d6d0*/  @!P1 STG.E.U8 desc[UR48][R26.64+0x1], R33 ;  /* 0x000001211a009986 */ /* 0x000fe2000c101130 */
[----:B------:R-:W-:Y:S01]  /*d6e0*/  ISETP.GE.AND P1, PT, R42, 0x81, PT ;  /* 0x000000812a00780c */ /* 0x000fe20003f26270 */
[----:B------:R-:W-:Y:S01]  /*d6f0*/  FMUL R16, R16, UR41 ;  /* 0x0000002910107c20 */ /* 0x000fe20008400000 */
[----:B------:R-:W-:Y:S01]  /*d700*/  F2FP.SATFINITE.E4M3.F32.PACK_AB_MERGE_C R13, RZ, R13, RZ ;  /* 0x0000000dff0d723e */ /* 0x000fe200048070ff */
[----:B------:R1:W-:Y:S01]  /*d710*/  @!P5 STG.E.U8 desc[UR48][R24.64+0x8], R5 ;  /* 0x000008051800d986 */ /* 0x0003e2000c101130 */
[----:B------:R-:W-:Y:S01]  /*d720*/  ISETP.LT.OR P5, PT, R41, 0xa, !P2 ;  /* 0x0000000a2900780c */ /* 0x000fe200057a1670 */
[----:B------:R-:W-:Y:S01]  /*d730*/  FMUL R17, R17, UR41 ;  /* 0x0000002911117c20 */ /* 0x000fe20008400000 */
[----:B------:R-:W-:Y:S01]  /*d740*/  F2FP.SATFINITE.E4M3.F32.PACK_AB_MERGE_C R15, RZ, R15, RZ ;  /* 0x0000000fff0f723e */ /* 0x000fe200048070ff */
[----:B------:R-:W-:Y:S01]  /*d750*/  @!P6 STG.E.U8 desc[UR48][R24.64+0x9], R37 ;  /* 0x000009251800e986 */ /* 0x000fe2000c101130 */
[----:B------:R-:W-:Y:S01]  /*d760*/  ISETP.LT.OR P6, PT, R41, 0x1, !P1 ;  /* 0x000000012900780c */ /* 0x000fe20004fc1670 */
[----:B------:R-:W-:Y:S01]  /*d770*/  FMUL R18, R18, UR41 ;  /* 0x0000002912127c20 */ /* 0x000fe20008400000 */
[----:B0-----:R-:W-:Y:S01]  /*d780*/  F2FP.SATFINITE.E4M3.F32.PACK_AB_MERGE_C R3, RZ, R8, RZ ;  /* 0x00000008ff03723e */ /* 0x001fe200048070ff */
[----:B------:R-:W-:Y:S01]  /*d790*/  @!P0 STG.E.U8 desc[UR48][R26.64+0x8], R7 ;  /* 0x000008071a008986 */ /* 0x000fe2000c101130 */
[----:B------:R-:W-:Y:S01]  /*d7a0*/  ISETP.GE.AND P0, PT, R42, 0x89, PT ;  /* 0x000000892a00780c */ /* 0x000fe20003f06270 */
[----:B------:R-:W-:Y:S01]  /*d7b0*/  FMUL R19, R19, UR41 ;  /* 0x0000002913137c20 */ /* 0x000fe20008400000 */
[----:B------:R-:W-:Y:S01]  /*d7c0*/  F2FP.SATFINITE.E4M3.F32.PACK_AB_MERGE_C R17, RZ, R17, RZ ;  /* 0x00000011ff11723e */ /* 0x000fe200048070ff */
[----:B------:R-:W-:Y:S01]  /*d7d0*/  FMUL R20, R20, UR41 ;  /* 0x0000002914147c20 */ /* 0x000fe20008400000 */
[----:B-1----:R-:W-:Y:S01]  /*d7e0*/  F2FP.SATFINITE.E4M3.F32.PACK_AB_MERGE_C R5, RZ, R10, RZ ;  /* 0x0000000aff05723e */ /* 0x002fe200048070ff */
[----:B------:R0:W-:Y:S01]  /*d7f0*/  @!P5 STG.E.U8 desc[UR48][R26.64+0x9], R3 ;  /* 0x000009031a00d986 */ /* 0x0001e2000c101130 */
[----:B------:R-:W-:Y:S01]  /*d800*/  ISETP.LT.OR P5, PT, R41, 0x2, !P1 ;  /* 0x000000022900780c */ /* 0x000fe20004fa1670 */
[----:B------:R-:W-:Y:S01]  /*d810*/  FMUL R21, R21, UR41 ;  /* 0x0000002915157c20 */ /* 0x000fe20008400000 */
[----:B------:R-:W-:Y:S01]  /*d820*/  F2FP.SATFINITE.E4M3.F32.PACK_AB_MERGE_C R19, RZ, R19, RZ ;  /* 0x00000013ff13723e */ /* 0x000fe200048070ff */
[----:B------:R-:W-:Y:S01]  /*d830*/  @!P6 STG.E.U8 desc[UR48][R28.64], R9 ;  /* 0x000000091c00e986 */ /* 0x000fe2000c101130 */
[----:B------:R-:W-:Y:S01]  /*d840*/  ISETP.LT.OR P6, PT, R41, 0x1, !P0 ;  /* 0x000000012900780c */ /* 0x000fe200047c1670 */
[----:B------:R-:W-:Y:S01]  /*d850*/  FMUL R22, R22, UR41 ;  /* 0x0000002916167c20 */ /* 0x000fe20008400000 */
[----:B------:R-:W-:Y:S01]  /*d860*/  F2FP.SATFINITE.E4M3.F32.PACK_AB_MERGE_C R21, RZ, R21, RZ ;  /* 0x00000015ff15723e */ /* 0x000fe200048070ff */
[----:B------:R-:W-:Y:S01]  /*d870*/  FMUL R23, R23, UR41 ;  /* 0x0000002917177c20 */ /* 0x000fe20008400000 */
[----:B------:R-:W-:Y:S01]  /*d880*/  FMUL R136, R136, UR41 ;  /* 0x0000002988887c20 */ /* 0x000fe20008400000 */
[----:B------:R-:W-:Y:S01]  /*d890*/  FMUL R137, R137, UR41 ;  /* 0x0000002989897c20 */ /* 0x000fe20008400000 */
[----:B------:R-:W-:Y:S01]  /*d8a0*/  FMUL R138, R138, UR41 ;  /* 0x000000298a8a7c20 */ /* 0x000fe20008400000 */
[----:B0-----:R-:W-:Y:S01]  /*d8b0*/  F2FP.SATFINITE.E4M3.F32.PACK_AB_MERGE_C R3, RZ, R12, RZ ;  /* 0x0000000cff03723e */ /* 0x001fe200048070ff */
[----:B------:R-:W-:Y:S01]  /*d8c0*/  FMUL R139, R139, UR41 ;  /* 0x000000298b8b7c20 */ /* 0x000fe20008400000 */
        /* <DEDUP_REMOVED lines=185> */
[----:B------:R-:W-:Y:S01]  /*e460*/  FMUL R218, R218, UR41 ;  /* 0x00000029dada7c20 */ /* 0x000fe20008400000 */
[----:B------:R-:W-:Y:S01]  /*e470*/  @!P6 STG.E.U8 desc[UR48][R24.64+0x28], R149 ;  /* 0x000028951800e986 */ /* 0x000fe2000c101130 */
[----:B------:R-:W-:Y:S01]  /*e480*/  ISETP.LT.OR P6, PT, R41, 0x29, !P2 ;  /* 0x000000292900780c */ /* 0x000fe200057c1670 */
[----:B------:R-:W-:Y:S01]  /*e490*/  FMUL R219, R219, UR41 ;  /* 0x00000029dbdb7c20 */ /* 0x000fe20008400000 */
[----:B------:R-:W-:Y:S01]  /*e4a0*/  F2FP.SATFINITE.E4M3.F32.PACK_AB_MERGE_C R215, RZ, R215, RZ ;  /* 0x000000d7ffd7723e */ /* 0x000fe200048070ff */
[----:B------:R-:W-:Y:S01]  /*e4b0*/  FMUL R220, R220, UR41 ;  /* 0x00000029dcdc7c20 */ /* 0x000fe20008400000 */
[----:B------:R-:W-:Y:S01]  /*e4c0*/  F2FP.SATFINITE.E4M3.F32.PACK_AB_MERGE_C R217, RZ, R217, RZ ;  /* 0x000000d9ffd9723e */ /* 0x000fe200048070ff */
        /* <DEDUP_REMOVED lines=9> */
[----:B------:R-:W-:-:S02]  /*e560*/  ISETP.LT.OR P6, PT, R41, 0x21, !P1 ;  /* 0x000000212900780c */ /* 0x000fc40004fc1670 */
[----:B------:R-:W-:Y:S02]  /*e570*/  F2FP.SATFINITE.E4M3.F32.PACK_AB_MERGE_C R221, RZ, R221, RZ ;  /* 0x000000ddffdd723e */ /* 0x000fe400048070ff */
[----:B------:R-:W-:Y:S02]  /*e580*/  F2FP.SATFINITE.E4M3.F32.PACK_AB_MERGE_C R223, RZ, R223, RZ ;  /* 0x000000dfffdf723e */ /* 0x000fe400048070ff */
[----:B------:R-:W-:Y:S02]  /*e590*/  F2FP.SATFINITE.E4M3.F32.PACK_AB_MERGE_C R7, RZ, R224, RZ ;  /* 0x000000e0ff07723e */ /* 0x000fe400048070ff */
[----:B0-----:R-:W-:Y:S01]  /*e5a0*/  F2FP.SATFINITE.E4M3.F32.PACK_AB_MERGE_C R5, RZ, R154, RZ ;  /* 0x0000009aff05723e */ /* 0x001fe200048070ff */
[----:B------:R0:W-:Y:S01]  /*e5b0*/  @!P5 STG.E.U8 desc[UR48][R26.64+0x29], R3 ;  /* 0x000029031a00d986 */ /* 0x0001e2000c101130 */
[----:B------:R-:W-:-:S03]  /*e5c0*/  ISETP.LT.OR P5, PT, R41, 0x22, !P1 ;  /* 0x000000222900780c */ /* 0x000fc60004fa1670 */
[----:B------:R-:W-:Y:S01]  /*e5d0*/  @!P6 STG.E.U8 desc[UR48][R28.64+0x20], R153 ;  /* 0x000020991c00e986 */ /* 0x000fe2000c101130 */
[----:B------:R-:W-:Y:S02]  /*e5e0*/  ISETP.LT.OR P6, PT, R41, 0x21, !P0 ;  /* 0x000000212900780c */ /* 0x000fe400047c1670 */
[----:B0-----:R-:W-:-:S07]  /*e5f0*/  F2FP.SATFINITE.E4M3.F32.PACK_AB_MERGE_C R3, RZ, R156, RZ ;  /* 0x0000009cff03723e */ /* 0x001fce00048070ff */
        /* <DEDUP_REMOVED lines=143> */
[C---:B------:R-:W-:Y:S02]  /*eef0*/  ISETP.LT.OR P6, PT, R41.reuse, 0x69, !P3 ;  /* 0x000000692900780c */ /* 0x040fe40005fc1670 */
[----:B------:R-:W-:Y:S02]  /*ef00*/  ISETP.LT.OR P3, PT, R41, 0x6a, !P3 ;  /* 0x0000006a2900780c */ /* 0x000fe40005f61670 */
[----:B0-----:R-:W-:-:S05]  /*ef10*/  F2FP.SATFINITE.E4M3.F32.PACK_AB_MERGE_C R5, RZ, R214, RZ ;  /* 0x000000d6ff05723e */ /* 0x001fca00048070ff */
[----:B------:R0:W-:Y:S01]  /*ef20*/  @!P5 STG.E.U8 desc[UR48][R26.64+0x61], R3 ;  /* 0x000061031a00d986 */ /* 0x0001e2000c101130 */
[C---:B------:R-:W-:Y:S02]  /*ef30*/  ISETP.LT.OR P5, PT, R41.reuse, 0x69, !P2 ;  /* 0x000000692900780c */ /* 0x040fe400057a1670 */
[C---:B------:R-:W-:Y:S01]  /*ef40*/  ISETP.LT.OR P2, PT, R41.reuse, 0x6a, !P2 ;  /* 0x0000006a2900780c */ /* 0x040fe20005741670 */
[----:B------:R-:W-:Y:S01]  /*ef50*/  @!P6 STG.E.U8 desc[UR48][R24.64+0x68], R213 ;  /* 0x000068d51800e986 */ /* 0x000fe2000c101130 */
[----:B------:R-:W-:-:S03]  /*ef60*/  ISETP.LT.OR P6, PT, R41, 0x61, !P1 ;  /* 0x000000612900780c */ /* 0x000fc60004fc1670 */
[----:B------:R1:W-:Y:S01]  /*ef70*/  @!P3 STG.E.U8 desc[UR48][R24.64+0x69], R5 ;  /* 0x000069051800b986 */ /* 0x0003e2000c101130 */
[----:B------:R-:W-:Y:S02]  /*ef80*/  ISETP.LT.OR P3, PT, R41, 0x62, !P1 ;  /* 0x000000622900780c */ /* 0x000fe40004f61670 */
[----:B0-----:R-:W-:-:S03]  /*ef90*/  F2FP.SATFINITE.E4M3.F32.PACK_AB_MERGE_C R3, RZ, R216, RZ ;  /* 0x000000d8ff03723e */ /* 0x001fc600048070ff */
[----:B------:R-:W-:Y:S01]  /*efa0*/  @!P5 STG.E.U8 desc[UR48][R26.64+0x68], R215 ;  /* 0x000068d71a00d986 */ /* 0x000fe2000c101130 */
[----:B------:R-:W-:-:S03]  /*efb0*/  ISETP.LT.OR P5, PT, R41, 0x61, !P0 ;  /* 0x000000612900780c */ /* 0x000fc600047a1670 */
[----:B------:R0:W-:Y:S01]  /*efc0*/  @!P2 STG.E.U8 desc[UR48][R26.64+0x69], R3 ;  /* 0x000069031a00a986 */ /* 0x0001e2000c101130 */
[C---:B------:R-:W-:Y:S02]  /*efd0*/  ISETP.LT.OR P2, PT, R41.reuse, 0x69, !P1 ;  /* 0x000000692900780c */ /* 0x040fe40004f41670 */
[----:B-1----:R-:W-:Y:S01]  /*efe0*/  F2FP.SATFINITE.E4M3.F32.PACK_AB_MERGE_C R5, RZ, R218, RZ ;  /* 0x000000daff05723e */ /* 0x002fe200048070ff */
[----:B------:R-:W-:Y:S01]  /*eff0*/  @!P6 STG.E.U8 desc[UR48][R28.64+0x60], R217 ;  /* 0x000060d91c00e986 */ /* 0x000fe2000c101130 */
[C---:B------:R-:W-:Y:S02]  /*f000*/  ISETP.LT.OR P6, PT, R41.reuse, 0x62, !P0 ;  /* 0x000000622900780c */ /* 0x040fe400047c1670 */
[C---:B------:R-:W-:Y:S01]  /*f010*/  ISETP.LT.OR P1, PT, R41.reuse, 0x6a, !P1 ;  /* 0x0000006a2900780c */ /* 0x040fe20004f21670 */
[----:B------:R1:W-:Y:S01]  /*f020*/  @!P3 STG.E.U8 desc[UR48][R28.64+0x61], R5 ;  /* 0x000061051c00b986 */ /* 0x0003e2000c101130 */
[C---:B------:R-:W-:Y:S02]  /*f030*/  ISETP.LT.OR P3, PT, R41.reuse, 0x69, !P0 ;  /* 0x000000692900780c */ /* 0x040fe40004761670 */
[----:B------:R-:W-:Y:S01]  /*f040*/  ISETP.LT.OR P0, PT, R41, 0x6a, !P0 ;  /* 0x0000006a2900780c */ /* 0x000fe20004701670 */
[----:B------:R2:W-:Y:S01]  /*f050*/  @!P5 STG.E.U8 desc[UR48][R30.64+0x60], R219 ;  /* 0x000060db1e00d986 */ /* 0x0005e2000c101130 */
[----:B0-----:R-:W-:-:S05]  /*f060*/  F2FP.SATFINITE.E4M3.F32.PACK_AB_MERGE_C R3, RZ, R220, RZ ;  /* 0x000000dcff03723e */ /* 0x001fca00048070ff */
[----:B------:R2:W-:Y:S01]  /*f070*/  @!P6 STG.E.U8 desc[UR48][R30.64+0x61], R3 ;  /* 0x000061031e00e986 */ /* 0x0005e2000c101130 */
[----:B-1----:R-:W-:-:S03]  /*f080*/  F2FP.SATFINITE.E4M3.F32.PACK_AB_MERGE_C R5, RZ, R222, RZ ;  /* 0x000000deff05723e */ /* 0x002fc600048070ff */
[----:B------:R2:W-:Y:S04]  /*f090*/  @!P2 STG.E.U8 desc[UR48][R28.64+0x68], R221 ;  /* 0x000068dd1c00a986 */ /* 0x0005e8000c101130 */
[----:B------:R2:W-:Y:S04]  /*f0a0*/  @!P1 STG.E.U8 desc[UR48][R28.64+0x69], R5 ;  /* 0x000069051c009986 */ /* 0x0005e8000c101130 */
[----:B------:R2:W-:Y:S04]  /*f0b0*/  @!P3 STG.E.U8 desc[UR48][R30.64+0x68], R223 ;  /* 0x000068df1e00b986 */ /* 0x0005e8000c101130 */
[----:B------:R2:W-:Y:S02]  /*f0c0*/  @!P0 STG.E.U8 desc[UR48][R30.64+0x69], R7 ;  /* 0x000069071e008986 */ /* 0x0005e4000c101130 */
.L_x_257:
[----:B------:R-:W-:Y:S05]  /*f0d0*/  BSYNC B0 ;  /* 0x0000000000007941 */ /* 0x000fea0003800000 */
.L_x_31:
[----:B0-2---:R-:W2:Y:S04]  /*f0e0*/  LDL.LU R3, [R1] ;  /* 0x0000000001037983 */ /* 0x005ea80000300800 */
[----:B------:R-:W2:Y:S01]  /*f0f0*/  LDL.LU R2, [R1+0x4] ;  /* 0x0000040001027983 */ /* 0x000ea20000300800 */
[----:B------:R-:W-:Y:S01]  /*f100*/  ULDC UR12, c[0x0][0xc] ;  /* 0x00000300000c7ab9 */ /* 0x000fe20000000800 */
[----:B------:R-:W-:Y:S01]  /*f110*/  ULDC UR13, c[0x0][0x10] ;  /* 0x00000400000d7ab9 */ /* 0x000fe20000000800 */
[----:B----4-:R-:W2:Y:S01]  /*f120*/  LDC R5, c[0x0][0x14] ;  /* 0x00000500ff057b82 */ /* 0x010ea20000000800 */
[----:B------:R-:W-:Y:S01]  /*f130*/  UIMAD.WIDE.U32 UR12, UR12, UR13, URZ ;  /* 0x0000000d0c0c72a5 */ /* 0x000fe2000f8e003f */
[----:B-----5:R-:W-:Y:S01]  /*f140*/  PRMT R0, RZ, 0x7610, R0 ;  /* 0x00007610ff007816 */ /* 0x020fe20000000000 */
[----:B------:R-:W-:-:S04]  /*f150*/  UMOV UR42, 0xffffffff ;  /* 0xffffffff002a7882 */ /* 0x000fc80000000000 */
[----:B--2---:R-:W-:-:S04]  /*f160*/  IMAD.WIDE.U32 R2, R5, UR12, R2 ;  /* 0x0000000c05027c25 */ /* 0x004fc8000f8e0002 */
[----:B------:R-:W-:Y:S01]  /*f170*/  IMAD R5, R5, UR13, RZ ;  /* 0x0000000d05057c24 */ /* 0x000fe2000f8e02ff */
[----:B------:R-:W-:Y:S01]  /*f180*/  ULDC.64 UR12, c[0x0][0x650] ;  /* 0x00019400000c7ab9 */ /* 0x000fe20000000a00 */
[----:B------:R-:W-:Y:S01]  /*f190*/  IMAD.MOV.U32 R19, RZ, RZ, R2 ;  /* 0x000000ffff137224 */ /* 0x000fe200078e0002 */
[----:B------:R-:W-:Y:S01]  /*f1a0*/  ISETP.GE.U32.AND P0, PT, R2, UR12, PT ;  /* 0x0000000c02007c0c */ /* 0x000fe2000bf06070 */
[----:B------:R-:W-:Y:S02]  /*f1b0*/  IMAD.IADD R22, R3, 0x1, R5 ;  /* 0x0000000103167824 */ /* 0x000fe400078e0205 */
[----:B------:R-:W-:-:S03]  /*f1c0*/  IMAD.MOV.U32 R2, RZ, RZ, -0x1 ;  /* 0xffffffffff027424 */ /* 0x000fc600078e00ff */
[----:B------:R0:W-:Y:S01]  /*f1d0*/  STL [R1], R22 ;  /* 0x0000001601007387 */ /* 0x0001e20000100800 */
[----:B------:R-:W-:-:S03]  /*f1e0*/  ISETP.GE.U32.AND.EX P0, PT, R22, UR13, PT, P0 ;  /* 0x0000000d16007c0c */ /* 0x000fc6000bf06100 */
[----:B------:R0:W-:Y:S04]  /*f1f0*/  STL [R1+0x4], R19 ;  /* 0x0000041301007387 */ /* 0x0001e80000100800 */
[----:B------:R0:W-:Y:S06]  /*f200*/  STL [R1+0xc], R2 ;  /* 0x00000c0201007387 */ /* 0x0001ec0000100800 */
[----:B------:R-:W-:Y:S05]  /*f210*/  @P0 BRA `(.L_x_258) ;  /* 0x00000004006c0947 */ /* 0x000fea0003800000 */
[----:B------:R-:W2:Y:S01]  /*f220*/  S2R R14, SR_CTAID.X ;  /* 0x00000000000e7919 */ /* 0x000ea20000002500 */
[----:B------:R-:W4:Y:S01]  /*f230*/  LDC.64 R8, c[0x0][0x628] ;  /* 0x00018a00ff087b82 */ /* 0x000f220000000a00 */
[----:B------:R-:W-:Y:S01]  /*f240*/  ULDC UR6, c[0x0][0x150] ;  /* 0x0000540000067ab9 */ /* 0x000fe20000000800 */
[----:B------:R-:W-:Y:S01]  /*f250*/  IMAD.MOV.U32 R6, RZ, RZ, R19 ;  /* 0x000000ffff067224 */ /* 0x000fe200078e0013 */
[----:B------:R-:W0:Y:S01]  /*f260*/  S2R R16, SR_CTAID.Y ;  /* 0x0000000000107919 */ /* 0x000e220000002600 */
[----:B------:R-:W-:-:S04]  /*f270*/  IMAD.MOV.U32 R7, RZ, RZ, R22 ;  /* 0x000000ffff077224 */ /* 0x000fc800078e0016 */
[----:B------:R-:W0:Y:S08]  /*f280*/  LDC R17, c[0x0][0x144] ;  /* 0x00005100ff117b82 */ /* 0x000e300000000800 */
[----:B------:R-:W0:Y:S08]  /*f290*/  LDC R10, c[0x0][0x630] ;  /* 0x00018c00ff0a7b82 */ /* 0x000e300000000800 */
[----:B------:R-:W0:Y:S01]  /*f2a0*/  LDC.64 R12, c[0x0][0x620] ;  /* 0x00018800ff0c7b82 */ /* 0x000e220000000a00 */
[----:B----4-:R-:W-:-:S04]  /*f2b0*/  ISETP.NE.U32.AND P0, PT, R8, RZ, PT ;  /* 0x000000ff0800720c */ /* 0x010fc80003f05070 */
[----:B------:R-:W-:Y:S02]  /*f2c0*/  ISETP.NE.AND.EX P0, PT, R9, RZ, PT, P0 ;  /* 0x000000ff0900720c */ /* 0x000fe40003f05300 */
[----:B--2---:R-:W-:-:S05]  /*f2d0*/  I2FP.F32.U32 R0, R14 ;  /* 0x0000000e00007245 */ /* 0x004fca0000201000 */
[----:B------:R-:W-:-:S04]  /*f2e0*/  FMUL R0, R0, UR6 ;  /* 0x0000000600007c20 */ /* 0x000fc80008400000 */
[----:B------:R2:W4:Y:S02]  /*f2f0*/  F2I.U32.TRUNC.NTZ R15, R0 ;  /* 0x00000000000f7305 */ /* 0x000524000020f000 */
[----:B------:R-:W-:Y:S05]  /*f300*/  @!P0 BRA `(.L_x_259) ;  /* 0x0000000000288947 */ /* 0x000fea0003800000 */
[----:B--2---:R-:W2:Y:S02]  /*f310*/  LDC R0, c[0x0][0x634] ;  /* 0x00018d00ff007b82 */ /* 0x004ea40000000800 */
[----:B--2---:R-:W-:-:S05]  /*f320*/  IADD3 R7, P0, R19, R0, RZ ;  /* 0x0000000013077210 */ /* 0x004fca0007f1e0ff */
[----:B------:R-:W-:-:S04]  /*f330*/  IMAD.X R11, RZ, RZ, R22, P0 ;  /* 0x000000ffff0b7224 */ /* 0x000fc800000e0616 */
[----:B0-----:R-:W-:-:S04]  /*f340*/  IMAD.WIDE.U32 R2, R11, R8, RZ ;  /* 0x000000080b027225 */ /* 0x001fc800078e00ff */
[----:B------:R-:W-:-:S04]  /*f350*/  IMAD.WIDE.U32 R4, P0, R7, R9, R2 ;  /* 0x0000000907047225 */ /* 0x000fc80007800002 */
[----:B------:R-:W-:-:S04]  /*f360*/  IMAD.WIDE.U32 R2, R7, R8, RZ ;  /* 0x0000000807027225 */ /* 0x000fc800078e00ff */
[----:B------:R-:W-:Y:S01]  /*f370*/  IMAD.X R7, RZ, RZ, RZ, P0 ;  /* 0x000000ffff077224 */ /* 0x000fe200000e06ff */
[----:B------:R-:W-:Y:S01]  /*f380*/  IADD3 RZ, P0, R3, R4, RZ ;  /* 0x0000000403ff7210 */ /* 0x000fe20007f1e0ff */
[----:B------:R-:W-:-:S04]  /*f390*/  IMAD.MOV.U32 R6, RZ, RZ, R5 ;  /* 0x000000ffff067224 */ /* 0x000fc800078e0005 */
[----:B------:R-:W-:-:S08]  /*f3a0*/  IMAD.WIDE.U32.X R6, R11, R9, R6, P0 ;  /* 0x000000090b067225 */ /* 0x000fd000000e0406 */
.L_x_259:
[-CC-:B01----:R-:W-:Y:S01]  /*f3b0*/  SHF.R.U64 R24, R6, R10.reuse, R7.reuse ;  /* 0x0000000a06187219 */ /* 0x183fe20000001207 */
[----:B------:R-:W0:Y:S01]  /*f3c0*/  LDC.64 R20, c[0x0][0x640] ;  /* 0x00019000ff147b82 */ /* 0x000e220000000a00 */
[----:B--2---:R-:W-:Y:S01]  /*f3d0*/  SHF.R.U32.HI R0, RZ, R10, R7 ;  /* 0x0000000aff007219 */ /* 0x004fe20000011607 */
[----:B------:R-:W-:Y:S01]  /*f3e0*/  IMAD.MOV.U32 R2, RZ, RZ, R19 ;  /* 0x000000ffff027224 */ /* 0x000fe200078e0013 */
[----:B------:R-:W-:Y:S01]  /*f3f0*/  IADD3 R5, P0, RZ, -R24, RZ ;  /* 0x80000018ff057210 */ /* 0x000fe20007f1e0ff */
[----:B----4-:R-:W-:Y:S01]  /*f400*/  IMAD.MOV R15, RZ, RZ, -R15 ;  /* 0x000000ffff0f7224 */ /* 0x010fe200078e0a0f */
[----:B------:R-:W-:Y:S01]  /*f410*/  ULDC UR6, c[0x0][0x154] ;  /* 0x0000550000067ab9 */ /* 0x000fe20000000800 */
[----:B------:R-:W-:Y:S02]  /*f420*/  IMAD.MOV.U32 R7, RZ, RZ, 0x1 ;  /* 0x00000001ff077424 */ /* 0x000fe400078e00ff */
[----:B------:R-:W1:Y:S01]  /*f430*/  LDC R4, c[0x0][0x618] ;  /* 0x00018600ff047b82 */ /* 0x000e620000000800 */
[----:B------:R-:W-:-:S02]  /*f440*/  IMAD.X R3, RZ, RZ, ~R0, P0 ;  /* 0x000000ffff037224 */ /* 0x000fc400000e0e00 */
[----:B------:R-:W-:Y:S02]  /*f450*/  IMAD R15, R17, R15, R14 ;  /* 0x0000000f110f7224 */ /* 0x000fe400078e020e */
[-C--:B------:R-:W-:Y:S02]  /*f460*/  IMAD R0, R3, R12.reuse, RZ ;  /* 0x0000000c03007224 */ /* 0x080fe400078e02ff */
[----:B------:R-:W-:Y:S01]  /*f470*/  IMAD.MOV.U32 R3, RZ, RZ, R22 ;  /* 0x000000ffff037224 */ /* 0x000fe200078e0016 */
[----:B------:R-:W2:Y:S01]  /*f480*/  LDC R6, c[0x0][0x608] ;  /* 0x00018200ff067b82 */ /* 0x000ea20000000800 */
[----:B------:R-:W-:-:S04]  /*f490*/  IMAD.WIDE.U32 R2, R5, R12, R2 ;  /* 0x0000000c05027225 */ /* 0x000fc800078e0002 */
[----:B------:R-:W-:-:S03]  /*f4a0*/  IMAD R5, R5, R13, R0 ;  /* 0x0000000d05057224 */ /* 0x000fc600078e0200 */
[----:B------:R-:W4:Y:S01]  /*f4b0*/  LDC R18, c[0x0][0x658] ;  /* 0x00019600ff127b82 */ /* 0x000f220000000800 */
[----:B------:R-:W-:Y:S01]  /*f4c0*/  I2FP.F32.U32 R0, R16 ;  /* 0x0000001000007245 */ /* 0x000fe20000201000 */
[----:B------:R-:W-:Y:S01]  /*f4d0*/  IMAD.IADD R3, R3, 0x1, R5 ;  /* 0x0000000103037824 */ /* 0x000fe200078e0205 */
[----:B0-----:R-:W-:Y:S01]  /*f4e0*/  ISETP.NE.U32.AND P0, PT, R20, RZ, PT ;  /* 0x000000ff1400720c */ /* 0x001fe20003f05070 */
[----:B------:R-:W-:Y:S02]  /*f4f0*/  IMAD.MOV.U32 R5, RZ, RZ, -0x1 ;  /* 0xffffffffff057424 */ /* 0x000fe400078e00ff */
[----:B------:R-:W-:Y:S02]  /*f500*/  FMUL R0, R0, UR6 ;  /* 0x0000000600007c20 */ /* 0x000fe40008400000 */
[----:B------:R-:W0:Y:S01]  /*f510*/  LDC R13, c[0x0][0x148] ;  /* 0x00005200ff0d7b82 */ /* 0x000e220000000800 */
[----:B-1----:R-:W-:Y:S01]  /*f520*/  SHF.R.U64 R10, R2, R4, R3 ;  /* 0x00000004020a7219 */ /* 0x002fe20000001203 */
[----:B------:R1:W0:Y:S01]  /*f530*/  F2I.U32.TRUNC.NTZ R12, R0 ;  /* 0x00000000000c7305 */ /* 0x000222000020f000 */
[----:B------:R-:W-:-:S02]  /*f540*/  ISETP.NE.AND.EX P0, PT, R21, RZ, PT, P0 ;  /* 0x000000ff1500720c */ /* 0x000fc40003f05300 */
[----:B------:R-:W-:-:S03]  /*f550*/  SHF.R.U32.HI R3, RZ, R4, R3 ;  /* 0x00000004ff037219 */ /* 0x000fc60000011603 */
[----:B------:R-:W0:Y:S01]  /*f560*/  LDC R14, c[0x0][0x600] ;  /* 0x00018000ff0e7b82 */ /* 0x000e220000000800 */
[-CC-:B--2---:R-:W-:Y:S02]  /*f570*/  SHF.R.U64 R8, R10, R6.reuse, R3.reuse ;  /* 0x000000060a087219 */ /* 0x184fe40000001203 */
[----:B------:R-:W-:-:S05]  /*f580*/  SHF.R.U32.HI R3, RZ, R6, R3 ;  /* 0x00000006ff037219 */ /* 0x000fca0000011603 */
[----:B------:R-:W2:Y:S01]  /*f590*/  LDC R19, c[0x0][0x648] ;  /* 0x00019200ff137b82 */ /* 0x000ea20000000800 */
[-CC-:B----4-:R-:W-:Y:S02]  /*f5a0*/  SHF.R.U64 R11, R8, R18.reuse, R3.reuse ;  /* 0x00000012080b7219 */ /* 0x190fe40000001203 */
[-C--:B------:R-:W-:Y:S02]  /*f5b0*/  SHF.L.U32 R5, R5, R18.reuse, RZ ;  /* 0x0000001205057219 */ /* 0x080fe400000006ff */
[-C--:B------:R-:W-:Y:S01]  /*f5c0*/  SHF.R.U32.HI R3, RZ, R18.reuse, R3 ;  /* 0x00000012ff037219 */ /* 0x080fe20000011603 */
[----:B------:R-:W-:Y:S01]  /*f5d0*/  IMAD.MOV.U32 R2, RZ, RZ, R11 ;  /* 0x000000ffff027224 */ /* 0x000fe200078e000b */
[----:B------:R-:W-:Y:S01]  /*f5e0*/  SHF.L.U32 R40, R7, R18, RZ ;  /* 0x0000001207287219 */ /* 0x000fe200000006ff */
[----:B------:R-:W4:Y:S01]  /*f5f0*/  LDC R22, c[0x0][0x638] ;  /* 0x00018e00ff167b82 */ /* 0x000f220000000800 */
[----:B------:R-:W-:-:S07]  /*f600*/  LOP3.LUT R17, RZ, R5, RZ, 0x33, !PT ;  /* 0x00000005ff117212 */ /* 0x000fce00078e33ff */
[----:B------:R-:W0:Y:S01]  /*f610*/  LDC R23, c[0x0][0x610] ;  /* 0x00018400ff177b82 */ /* 0x000e220000000800 */
[----:B-1----:R-:W-:Y:S05]  /*f620*/  @!P0 BRA `(.L_x_260) ;  /* 0x0000000000288947 */ /* 0x002fea0003800000 */
        /* <DEDUP_REMOVED lines=10> */
.L_x_260:
[----:B--2---:R-:W-:Y:S01]  /*f6d0*/  SHF.R.U64 R0, R2, R19, R3 ;  /* 0x0000001302007219 */ /* 0x004fe20000001203 */
[----:B0-----:R-:W-:Y:S01]  /*f6e0*/  VIADD R3, R14, 0xffffffff ;  /* 0xffffffff0e037836 */ /* 0x001fe20000000000 */
[----:B------:R-:W-:Y:S01]  /*f6f0*/  LOP3.LUT R5, R8, R17, RZ, 0xc0, !PT ;  /* 0x0000001108057212 */ /* 0x000fe200078ec0ff */
[----:B------:R-:W-:Y:S01]  /*f700*/  IMAD.MOV R12, RZ, RZ, -R12 ;  /* 0x000000ffff0c7224 */ /* 0x000fe200078e0a0c */
[----:B------:R-:W-:Y:S01]  /*f710*/  R2UR UR42, R24 ;  /* 0x00000000182a72ca */ /* 0x000fe200000e0000 */
[----:B------:R-:W-:Y:S01]  /*f720*/  IMAD.MOV R2, RZ, RZ, -R0 ;  /* 0x000000ffff027224 */ /* 0x000fe200078e0a00 */
[----:B------:R-:W-:Y:S01]  /*f730*/  LOP3.LUT R3, R10, R3, RZ, 0xc0, !PT ;  /* 0x000000030a037212 */ /* 0x000fe200078ec0ff */
[----:B------:R-:W-:Y:S02]  /*f740*/  IMAD R40, R40, R0, R5 ;  /* 0x0000000028287224 */ /* 0x000fe400078e0205 */
[----:B------:R-:W-:Y:S02]  /*f750*/  @P4 IMAD R15, R13, R12, R16 ;  /* 0x0000000c0d0f4224 */ /* 0x000fe400078e0210 */
[----:B----4-:R-:W-:-:S02]  /*f760*/  IMAD R0, R2, R22, R11 ;  /* 0x0000001602007224 */ /* 0x010fc400078e020b */
[----:B------:R-:W-:Y:S02]  /*f770*/  IMAD R40, R40, R23, R15 ;  /* 0x0000001728287224 */ /* 0x000fe400078e020f */
[----:B------:R-:W-:Y:S02]  /*f780*/  IMAD R3, R0, R14, R3 ;  /* 0x0000000e00037224 */ /* 0x000fe400078e0203 */
[----:B------:R-:W-:-:S03]  /*f790*/  IMAD.MOV.U32 R0, RZ, RZ, 0x1 ;  /* 0x00000001ff007424 */ /* 0x000fc600078e00ff */
[----:B------:R-:W-:Y:S02]  /*f7a0*/  SEL R2, R3, R40, !P4 ;  /* 0x0000002803027207 */ /* 0x000fe40006000000 */
[----:B------:R-:W-:-:S03]  /*f7b0*/  SEL R40, R40, R3, !P4 ;  /* 0x0000000328287207 */ /* 0x000fc60006000000 */
[----:B------:R2:W-:Y:S04]  /*f7c0*/  STL [R1+0xc], R2 ;  /* 0x00000c0201007387 */ /* 0x0005e80000100800 */
.L_x_258:
[----:B------:R-:W-:Y:S01]  /*f7d0*/  UIADD3 UR5, UR11, UR5, URZ ;  /* 0x000000050b057290 */ /* 0x000fe2000fffe03f */
[----:B------:R4:W-:Y:S01]  /*f7e0*/  STL [R1+0x8], R40 ;  /* 0x0000082801007387 */ /* 0x0009e20000100800 */
[----:B------:R-:W-:Y:S02]  /*f7f0*/  LOP3.LUT P0, RZ, R0, 0xff, RZ, 0xc0, !PT ;  /* 0x000000ff00ff7812 */ /* 0x000fe4000780c0ff */
[----:B------:R-:W-:Y:S02]  /*f800*/  USHF.R.U32.HI UR6, URZ, 0x1, UR5 ;  /* 0x000000013f067899 */ /* 0x000fe40008011605 */
[----:B------:R-:W-:Y:S02]  /*f810*/  UISETP.GT.U32.AND UP0, UPT, UR5, 0x1, UPT ;  /* 0x000000010500788c */ /* 0x000fe4000bf04070 */
[----:B------:R-:W-:Y:S02]  /*f820*/  ULOP3.LUT UR6, UR6, 0x1, URZ, 0xc0, !UPT ;  /* 0x0000000106067892 */ /* 0x000fe4000f8ec03f */
[----:B------:R-:W-:-:S02]  /*f830*/  UISETP.LT.U32.AND UP0, UPT, UR11, 0x2, UP0 ;  /* 0x000000020b00788c */ /* 0x000fc40008701070 */
[----:B------:R-:W-:Y:S02]  /*f840*/  UISETP.NE.U32.AND UP1, UPT, UR6, 0x1, UPT ;  /* 0x000000010600788c */ /* 0x000fe4000bf25070 */
[----:B------:R-:W-:Y:S02]  /*f850*/  USEL UR9, URZ, 0x1, !UP0 ;  /* 0x000000013f097887 */ /* 0x000fe4000c000000 */
[----:B------:R-:W-:Y:S02]  /*f860*/  UISETP.GT.U32.AND UP1, UPT, UR11, 0x1, !UP1 ;  /* 0x000000010b00788c */ /* 0x000fe4000cf24070 */
[----:B------:R-:W-:Y:S02]  /*f870*/  ULOP3.LUT UR5, UR5, 0x1, URZ, 0xc0, !UPT ;  /* 0x0000000105057892 */ /* 0x000fe4000f8ec03f */
[----:B------:R-:W-:-:S04]  /*f880*/  USEL UR6, URZ, 0x1, !UP1 ;  /* 0x000000013f067887 */ /* 0x000fc8000c800000 */
[----:B------:R-:W-:Y:S01]  /*f890*/  ULOP3.LUT UR4, UR6, UR4, UR9, 0x96, !UPT ;  /* 0x0000000406047292 */ /* 0x000fe2000f8e9609 */
[----:B----4-:R-:W-:Y:S11]  /*f8a0*/  @P0 BRA `(.L_x_261) ;  /* 0xffffff1400cc0947 */ /* 0x010ff6000383ffff */
[----:B------:R-:W-:Y:S05]  /*f8b0*/  EXIT ;  /* 0x000000000000794d */ /* 0x000fea0003800000 */
.L_x_3:
[----:B------:R-:W2:Y:S01]  /*f8c0*/  LDL R16, [R1+0x4] ;  /* 0x0000040001107983 */ /* 0x000ea20000100800 */
[----:B------:R-:W-:-:S03]  /*f8d0*/  ULDC.64 UR4, c[0x0][0x650] ;  /* 0x0001940000047ab9 */ /* 0x000fc60000000a00 */
[----:B------:R-:W3:Y:S01]  /*f8e0*/  LDL R17, [R1] ;  /* 0x0000000001117983 */ /* 0x000ee20000100800 */
[----:B------:R-:W-:Y:S01]  /*f8f0*/  PRMT R4, RZ, 0x7610, R4 ;  /* 0x00007610ff047816 */ /* 0x000fe20000000004 */
[----:B------:R-:W-:Y:S02]  /*f900*/  IMAD.MOV.U32 R5, RZ, RZ, -0x1 ;  /* 0xffffffffff057424 */ /* 0x000fe400078e00ff */
[----:B------:R-:W-:Y:S02]  /*f910*/  IMAD.MOV.U32 R6, RZ, RZ, -0x1 ;  /* 0xffffffffff067424 */ /* 0x000fe400078e00ff */
[----:B------:R-:W-:Y:S01]  /*f920*/  IMAD.MOV.U32 R11, RZ, RZ, -0x1 ;  /* 0xffffffffff0b7424 */ /* 0x000fe200078e00ff */
[----:B--2---:R-:W-:-:S04]  /*f930*/  ISETP.GE.U32.AND P0, PT, R16, UR4, PT ;  /* 0x0000000410007c0c */ /* 0x004fc8000bf06070 */
[----:B---3--:R-:W-:-:S13]  /*f940*/  ISETP.GE.U32.AND.EX P0, PT, R17, UR5, PT, P0 ;  /* 0x0000000511007c0c */ /* 0x008fda000bf06100 */
[----:B------:R-:W-:Y:S05]  /*f950*/  @P0 BRA `(.L_x_262) ;  /* 0x00000004005c0947 */ /* 0x000fea0003800000 */
        /* <DEDUP_REMOVED lines=18> */
.L_x_263:
[-CC-:B------:R-:W-:Y:S01]  /*fa80*/  SHF.R.U64 R11, R8, R12.reuse, R9.reuse ;  /* 0x0000000c080b7219 */ /* 0x180fe20000001209 */
[----:B------:R-:W0:Y:S01]  /*fa90*/  LDC.64 R20, c[0x0][0x640] ;  /* 0x00019000ff147b82 */ /* 0x000e220000000a00 */
[----:B------:R-:W-:Y:S01]  /*faa0*/  SHF.R.U32.HI R3, RZ, R12, R9 ;  /* 0x0000000cff037219 */ /* 0x000fe20000011609 */
[----:B------:R-:W-:Y:S01]  /*fab0*/  ULDC UR4, c[0x0][0x150] ;  /* 0x0000540000047ab9 */ /* 0x000fe20000000800 */
[----:B------:R-:W-:Y:S01]  /*fac0*/  IADD3 R7, P0, RZ, -R11, RZ ;  /* 0x8000000bff077210 */ /* 0x000fe20007f1e0ff */
[----:B------:R-:W-:Y:S01]  /*fad0*/  IMAD.MOV.U32 R4, RZ, RZ, R16 ;  /* 0x000000ffff047224 */ /* 0x000fe200078e0010 */
[----:B------:R-:W-:Y:S01]  /*fae0*/  I2FP.F32.U32 R6, R2 ;  /* 0x0000000200067245 */ /* 0x000fe20000201000 */
[----:B------:R-:W-:Y:S02]  /*faf0*/  IMAD.MOV.U32 R5, RZ, RZ, R17 ;  /* 0x000000ffff057224 */ /* 0x000fe400078e0011 */
[----:B------:R-:W1:Y:S01]  /*fb00*/  LDC R10, c[0x0][0x618] ;  /* 0x00018600ff0a7b82 */ /* 0x000e620000000800 */
[----:B------:R-:W-:-:S02]  /*fb10*/  IMAD.X R3, RZ, RZ, ~R3, P0 ;  /* 0x000000ffff037224 */ /* 0x000fc400000e0e03 */
[----:B------:R-:W-:Y:S01]  /*fb20*/  FMUL R9, R6, UR4 ;  /* 0x0000000406097c20 */ /* 0x000fe20008400000 */
[----:B------:R-:W-:Y:S01]  /*fb30*/  IMAD.WIDE.U32 R4, R7, R14, R4 ;  /* 0x0000000e07047225 */ /* 0x000fe200078e0004 */
[----:B------:R-:W-:-:S03]  /*fb40*/  ULDC UR4, c[0x0][0x154] ;  /* 0x0000550000047ab9 */ /* 0x000fc60000000800 */
[----:B------:R-:W-:Y:S01]  /*fb50*/  IMAD R6, R3, R14, RZ ;  /* 0x0000000e03067224 */ /* 0x000fe200078e02ff */
[----:B------:R-:W2:Y:S01]  /*fb60*/  LDC R13, c[0x0][0x144] ;  /* 0x00005100ff0d7b82 */ /* 0x000ea20000000800 */
[----:B------:R-:W3:Y:S02]  /*fb70*/  F2I.U32.TRUNC.NTZ R9, R9 ;  /* 0x0000000900097305 */ /* 0x000ee4000020f000 */
[----:B------:R-:W-:Y:S02]  /*fb80*/  IMAD R3, R7, R15, R6 ;  /* 0x0000000f07037224 */ /* 0x000fe400078e0206 */
[----:B------:R-:W-:Y:S02]  /*fb90*/  IMAD.MOV.U32 R6, RZ, RZ, -0x1 ;  /* 0xffffffffff067424 */ /* 0x000fe400078e00ff */
[----:B------:R-:W-:Y:S01]  /*fba0*/  IMAD.IADD R3, R5, 0x1, R3 ;  /* 0x0000000105037824 */ /* 0x000fe200078e0203 */
[----:B------:R-:W4:Y:S01]  /*fbb0*/  LDC R12, c[0x0][0x608] ;  /* 0x00018200ff0c7b82 */ /* 0x000f220000000800 */
[----:B------:R-:W-:-:S02]  /*fbc0*/  I2FP.F32.U32 R5, R0 ;  /* 0x0000000000057245 */ /* 0x000fc40000201000 */
[----:B0-----:R-:W-:-:S03]  /*fbd0*/  ISETP.NE.U32.AND P0, PT, R20, RZ, PT ;  /* 0x000000ff1400720c */ /* 0x001fc60003f05070 */
[----:B------:R-:W-:Y:S01]  /*fbe0*/  FMUL R5, R5, UR4 ;  /* 0x0000000405057c20 */ /* 0x000fe20008400000 */
[----:B------:R-:W-:Y:S01]  /*fbf0*/  ISETP.NE.AND.EX P0, PT, R21, RZ, PT, P0 ;  /* 0x000000ff1500720c */ /* 0x000fe20003f05300 */
[----:B------:R-:W0:Y:S01]  /*fc00*/  LDC R7, c[0x0][0x658] ;  /* 0x00019600ff077b82 */ /* 0x000e220000000800 */
[-C--:B-1----:R-:W-:Y:S01]  /*fc10*/  SHF.R.U64 R8, R4, R10.reuse, R3 ;  /* 0x0000000a04087219 */ /* 0x082fe20000001203 */
[----:B---3--:R-:W-:Y:S01]  /*fc20*/  IMAD.MOV R4, RZ, RZ, -R9 ;  /* 0x000000ffff047224 */ /* 0x008fe200078e0a09 */
[----:B------:R-:W-:Y:S02]  /*fc30*/  SHF.R.U32.HI R3, RZ, R10, R3 ;  /* 0x0000000aff037219 */ /* 0x000fe40000011603 */
[----:B------:R1:W3:Y:S03]  /*fc40*/  F2I.U32.TRUNC.NTZ R10, R5 ;  /* 0x00000005000a7305 */ /* 0x0002e6000020f000 */
[----:B------:R-:W1:Y:S01]  /*fc50*/  LDC R17, c[0x0][0x148] ;  /* 0x00005200ff117b82 */ /* 0x000e620000000800 */
[----:B--2---:R-:W-:-:S02]  /*fc60*/  IMAD R19, R13, R4, R2 ;  /* 0x000000040d137224 */ /* 0x004fc400078e0202 */
[----:B------:R-:W-:-:S05]  /*fc70*/  IMAD.MOV.U32 R4, RZ, RZ, 0x1 ;  /* 0x00000001ff047424 */ /* 0x000fca00078e00ff */
[----:B------:R-:W2:Y:S01]  /*fc80*/  LDC R14, c[0x0][0x600] ;  /* 0x00018000ff0e7b82 */ /* 0x000ea20000000800 */
[-CC-:B----4-:R-:W-:Y:S02]  /*fc90*/  SHF.R.U64 R13, R8, R12.reuse, R3.reuse ;  /* 0x0000000c080d7219 */ /* 0x190fe40000001203 */
[----:B------:R-:W-:-:S05]  /*fca0*/  SHF.R.U32.HI R2, RZ, R12, R3 ;  /* 0x0000000cff027219 */ /* 0x000fca0000011603 */
[----:B------:R-:W4:Y:S01]  /*fcb0*/  LDC R16, c[0x0][0x648] ;  /* 0x00019200ff107b82 */ /* 0x000f220000000800 */
[-CC-:B0-----:R-:W-:Y:S02]  /*fcc0*/  SHF.R.U64 R15, R13, R7.reuse, R2.reuse ;  /* 0x000000070d0f7219 */ /* 0x181fe40000001202 */
[-C--:B------:R-:W-:Y:S02]  /*fcd0*/  SHF.L.U32 R6, R6, R7.reuse, RZ ;  /* 0x0000000706067219 */ /* 0x080fe400000006ff */
[-C--:B------:R-:W-:Y:S01]  /*fce0*/  SHF.R.U32.HI R3, RZ, R7.reuse, R2 ;  /* 0x00000007ff037219 */ /* 0x080fe20000011602 */
[----:B------:R-:W-:Y:S01]  /*fcf0*/  IMAD.MOV.U32 R2, RZ, RZ, R15 ;  /* 0x000000ffff027224 */ /* 0x000fe200078e000f */
[----:B------:R-:W-:Y:S01]  /*fd00*/  SHF.L.U32 R12, R4, R7, RZ ;  /* 0x00000007040c7219 */ /* 0x000fe200000006ff */
[----:B------:R-:W0:Y:S01]  /*fd10*/  LDC R18, c[0x0][0x638] ;  /* 0x00018e00ff127b82 */ /* 0x000e220000000800 */
[----:B------:R-:W-:-:S07]  /*fd20*/  LOP3.LUT R22, RZ, R6, RZ, 0x33, !PT ;  /* 0x00000006ff167212 */ /* 0x000fce00078e33ff */
        /* <DEDUP_REMOVED lines=12> */
.L_x_264:
[----:B----4-:R-:W-:Y:S01]  /*fdf0*/  SHF.R.U64 R3, R2, R16, R3 ;  /* 0x0000001002037219 */ /* 0x010fe20000001203 */
[----:B--2---:R-:W-:Y:S01]  /*fe00*/  VIADD R5, R14, 0xffffffff ;  /* 0xffffffff0e057836 */ /* 0x004fe20000000000 */
[----:B------:R-:W-:Y:S01]  /*fe10*/  LOP3.LUT R2, R13, R22, RZ, 0xc0, !PT ;  /* 0x000000160d027212 */ /* 0x000fe200078ec0ff */
[----:B------:R-:W-:Y:S02]  /*fe20*/  IMAD.MOV R10, RZ, RZ, -R10 ;  /* 0x000000ffff0a7224 */ /* 0x000fe400078e0a0a */
[----:B------:R-:W-:Y:S02]  /*fe30*/  IMAD.MOV R4, RZ, RZ, -R3 ;  /* 0x000000ffff047224 */ /* 0x000fe400078e0a03 */
[----:B------:R-:W-:Y:S01]  /*fe40*/  IMAD R2, R12, R3, R2 ;  /* 0x000000030c027224 */ /* 0x000fe200078e0202 */
[----:B------:R-:W-:Y:S01]  /*fe50*/  LOP3.LUT R3, R8, R5, RZ, 0xc0, !PT ;  /* 0x0000000508037212 */ /* 0x000fe200078ec0ff */
[----:B------:R-:W-:Y:S02]  /*fe60*/  @P4 IMAD R19, R17, R10, R0 ;  /* 0x0000000a11134224 */ /* 0x000fe400078e0200 */
[----:B0-----:R-:W-:-:S02]  /*fe70*/  IMAD R0, R4, R18, R15 ;  /* 0x0000001204007224 */ /* 0x001fc400078e020f */
[----:B------:R-:W-:Y:S02]  /*fe80*/  IMAD R5, R2, R23, R19 ;  /* 0x0000001702057224 */ /* 0x000fe400078e0213 */
[----:B------:R-:W-:Y:S02]  /*fe90*/  IMAD R0, R0, R14, R3 ;  /* 0x0000000e00007224 */ /* 0x000fe400078e0203 */
[----:B------:R-:W-:-:S03]  /*fea0*/  IMAD.MOV.U32 R4, RZ, RZ, 0x1 ;  /* 0x00000001ff047424 */ /* 0x000fc600078e00ff */
[----:B------:R-:W-:Y:S02]  /*feb0*/  SEL R6, R0, R5, !P4 ;  /* 0x0000000500067207 */ /* 0x000fe40006000000 */
[----:B------:R-:W-:-:S07]  /*fec0*/  SEL R5, R5, R0, !P4 ;  /* 0x0000000005057207 */ /* 0x000fce0006000000 */
.L_x_262:
[----:B------:R-:W-:-:S08]  /*fed0*/  NOP ;  /* 0x0000000000007918 */ /* 0x000fd00000000000 */
[----:B------:R-:W0:-:S00]  /*fee0*/  USETMAXREG.DEALLOC.CTAPOOL 0x28 ;  /* 0x00000028000079c8 */ /* 0x000e0000080e0500 */
[----:B------:R-:W-:-:S13]  /*fef0*/  ISETP.NE.AND P0, PT, RZ, UR6, PT ;  /* 0x00000006ff007c0c */ /* 0x000fda000bf05270 */
[----:B------:R-:W-:Y:S05]  /*ff00*/  @P0 EXIT ;  /* 0x000000000000094d */ /* 0x000fea0003800000 */
[----:B0-----:R-:W-:Y:S01]  /*ff10*/  LOP3.LUT P0, RZ, R4, 0xff, RZ, 0xc0, !PT ;  /* 0x000000ff04ff7812 */ /* 0x001fe2000780c0ff */
[----:B------:R-:W-:Y:S02]  /*ff20*/  IMAD.MOV.U32 R0, RZ, RZ, 0x1 ;  /* 0x00000001ff007424 */ /* 0x000fe400078e00ff */
[----:B------:R-:W-:-:S10]  /*ff30*/  IMAD.MOV.U32 R8, RZ, RZ, RZ ;  /* 0x000000ffff087224 */ /* 0x000fd400078e00ff */
[----:B------:R-:W-:Y:S05]  /*ff40*/  @!P0 BRA `(.L_x_265) ;  /* 0x0000000c00848947 */ /* 0x000fea0003800000 */
[----:B------:R-:W0:Y:S01]  /*ff50*/  S2R R2, SR_TID.X ;  /* 0x0000000000027919 */ /* 0x000e220000002100 */
[----:B------:R-:W-:Y:S01]  /*ff60*/  ULDC UR4, c[0x0][0x28c] ;  /* 0x0000a30000047ab9 */ /* 0x000fe20000000800 */
[----:B------:R-:W-:Y:S01]  /*ff70*/  ULDC UR5, c[0x0][0x600] ;  /* 0x0001800000057ab9 */ /* 0x000fe20000000800 */
[----:B------:R-:W-:Y:S01]  /*ff80*/  UIADD3 UR11, UR4, 0xff, URZ ;  /* 0x000000ff040b7890 */ /* 0x000fe2000fffe03f */
[----:B------:R-:W-:Y:S01]  /*ff90*/  BSSY B0, `(.L_x_265) ;  /* 0x00000dc000007945 */ /* 0x000fe20003800000 */
[----:B------:R-:W-:Y:S01]  /*ffa0*/  ULDC UR6, c[0x0][0x658] ;  /* 0x0001960000067ab9 */ /* 0x000fe20000000800 */
[----:B------:R-:W-:Y:S01]  /*ffb0*/  UMOV UR9, 0xffffffff ;  /* 0xffffffff00097882 */ /* 0x000fe20000000000 */
[----:B------:R-:W-:Y:S01]  /*ffc0*/  UMOV UR12, 0x1 ;  /* 0x00000001000c7882 */ /* 0x000fe20000000000 */
[----:B------:R-:W-:Y:S01]  /*ffd0*/  UIADD3 UR4, UR5, -0x1, URZ ;  /* 0xffffffff05047890 */ /* 0x000fe2000fffe03f */
[----:B------:R-:W-:Y:S01]  /*ffe0*/  IMAD.MOV.U32 R9, RZ, RZ, 0x1 ;  /* 0x00000001ff097424 */ /* 0x000fe200078e00ff */
[----:B------:R-:W-:Y:S01]  /*fff0*/  USHF.L.U32 UR10, UR9, UR6, URZ ;  /* 0x00000006090a7299 */ /* 0x000fe2000800063f */
[----:B------:R-:W-:Y:S01]  /*10000*/  IMAD.MOV.U32 R0, RZ, RZ, 0x1 ;  /* 0x00000001ff007424 */ /* 0x000fe200078e00ff */
[----:B------:R-:W-:Y:S01]  /*10010*/  USHF.L.U32 UR5, UR12, UR6, URZ ;  /* 0x000000060c057299 */ /* 0x000fe2000800063f */
[----:B------:R-:W-:Y:S01]  /*10020*/  IMAD.MOV.U32 R8, RZ, RZ, RZ ;  /* 0x000000ffff087224 */ /* 0x000fe200078e00ff */
[----:B------:R-:W-:Y:S01]  /*10030*/  USHF.R.S32.HI UR12, URZ, 0x1f, UR11 ;  /* 0x0000001f3f0c7899 */ /* 0x000fe2000801140b */
[----:B------:R-:W-:Y:S01]  /*10040*/  ULDC UR8, c[0x0][0xc] ;  /* 0x0000030000087ab9 */ /* 0x000fe20000000800 */
[----:B------:R-:W-:-:S02]  /*10050*/  ULDC UR9, c[0x0][0x10] ;  /* 0x0000040000097ab9 */ /* 0x000fc40000000800 */
[----:B------:R-:W-:Y:S02]  /*10060*/  ULEA.HI UR12, UR12, UR11, URZ, 0x8 ;  /* 0x0000000b0c0c7291 */ /* 0x000fe4000f8f403f */
[----:B------:R-:W-:Y:S02]  /*10070*/  UIMAD.WIDE.U32 UR8, UR8, UR9, URZ ;  /* 0x00000009080872a5 */ /* 0x000fe4000f8e003f */
[----:B------:R-:W-:Y:S02]  /*10080*/  ULOP3.LUT UR6, URZ, UR10, URZ, 0x33, !UPT ;  /* 0x0000000a3f067292 */ /* 0x000fe4000f8e333f */
[----:B------:R-:W-:Y:S01]  /*10090*/  USHF.R.S32.HI UR13, URZ, 0x8, UR12 ;  /* 0x000000083f0d7899 */ /* 0x000fe2000801140c */
[----:B------:R-:W-:Y:S01]  /*100a0*/  ULDC UR10, c[0x0][0x14] ;  /* 0x00000500000a7ab9 */ /* 0x000fe20000000800 */
[----:B------:R-:W-:Y:S02]  /*100b0*/  ULOP3.LUT UR15, UR7, 0x2, URZ, 0xfc, !UPT ;  /* 0x00000002070f7892 */ /* 0x000fe4000f8efc3f */
[----:B------:R-:W-:-:S02]  /*100c0*/  UIMAD.WIDE.U32 UR38, UR8, UR10, URZ ;  /* 0x0000000a082672a5 */ /* 0x000fc4000f8e003f */
[----:B------:R-:W-:Y:S01]  /*100d0*/  UIMAD UR14, UR9, UR10, URZ ;  /* 0x0000000a090e72a4 */ /* 0x000fe2000f8e023f */
[C---:B0-----:R-:W-:Y:S01]  /*100e0*/  LOP3.LUT P3, RZ, R2.reuse, 0x7f, RZ, 0xc0, !PT ;  /* 0x0000007f02ff7812 */ /* 0x041fe2000786c0ff */
[----:B------:R-:W-:Y:S01]  /*100f0*/  UIADD3 UR21, UR13, 0x1, URZ ;  /* 0x000000010d157890 */ /* 0x000fe2000fffe03f */
[----:B------:R-:W-:Y:S01]  /*10100*/  LOP3.LUT P0, RZ, R2, 0x1f, RZ, 0xc0, !PT ;  /* 0x0000001f02ff7812 */ /* 0x000fe2000780c0ff */
[----:B------:R-:W-:Y:S01]  /*10110*/  UIADD3 UR14, UR39, UR14, URZ ;  /* 0x0000000e270e7290 */ /* 0x000fe2000fffe03f */
[----:B------:R-:W-:Y:S02]  /*10120*/  ULDC.64 UR40, c[0x0][0x198] ;  /* 0x0000660000287ab9 */ /* 0x000fe40000000a00 */
[----:B------:R-:W-:-:S13]  /*10130*/  PLOP3.LUT P0, PT, P0, P3, PT, 0x8a, 0x0 ;  /* 0x000000000000781c */ /* 0x000fda0000707172 */
.L_x_277:
[----:B------:R-:W-:-:S03]  /*10140*/  UMOV UR8, 0xffffffff ;  /* 0xffffffff00087882 */ /* 0x000fc60000000000 */
[----:B------:R-:W-:Y:S05]  /*10150*/  BRA.DIV UR8, `(.L_x_266) ;  /* 0x0000000e08ac7947 */ /* 0x000fea000b800000 */
[----:B------:R-:W-:-:S13]  /*10160*/  ELECT P1, URZ, PT ;  /* 0x00000000003f782f */ /* 0x000fda0003820000 */
.L_x_286:
[----:B------:R-:W0:Y:S01]  /*10170*/  LDC R2, c[0x0][0x28c] ;  /* 0x0000a300ff027b82 */ /* 0x000e220000000800 */
[----:B------:R-:W-:Y:S01]  /*10180*/  BSSY B1, `(.L_x_267) ;  /* 0x0000044000017945 */ /* 0x000fe20003800000 */
[----:B0-----:R-:W-:-:S13]  /*10190*/  ISETP.LT.OR P1, PT, R2, 0x1, !P1 ;  /* 0x000000010200780c */ /* 0x001fda0004f21670 */
[----:B------:R-:W-:Y:S05]  /*101a0*/  @P1 BRA `(.L_x_268) ;  /* 0x0000000400041947 */ /* 0x000fea0003800000 */
[----:B------:R-:W-:Y:S02]  /*101b0*/  IMAD R7, R5, 0xc0, RZ ;  /* 0x000000c005077824 */ /* 0x000fe400078e02ff */
[----:B------:R-:W-:Y:S02]  /*101c0*/  IMAD R6, R6, 0x70, RZ ;  /* 0x0000007006067824 */ /* 0x000fe400078e02ff */
[----:B------:R-:W-:Y:S02]  /*101d0*/  IMAD.MOV.U32 R12, RZ, RZ, RZ ;  /* 0x000000ffff0c7224 */ /* 0x000fe400078e00ff */
[----:B------:R-:W-:Y:S02]  /*101e0*/  IMAD.U32 R14, RZ, RZ, UR21 ;  /* 0x00000015ff0e7e24 */ /* 0x000fe4000f8e00ff */
[----:B------:R-:W-:Y:S02]  /*101f0*/  IMAD.MOV.U32 R2, RZ, RZ, R0 ;  /* 0x000000ffff027224 */ /* 0x000fe400078e0000 */
[----:B------:R-:W-:-:S07]  /*10200*/  IMAD.MOV.U32 R3, RZ, RZ, R8 ;  /* 0x000000ffff037224 */ /* 0x000fce00078e0008 */
.L_x_272:
[----:B------:R-:W0:Y:S01]  /*10210*/  S2R R5, SR_CgaCtaId ;  /* 0x0000000000057919 */ /* 0x000e220000008800 */
[----:B------:R-:W-:-:S04]  /*10220*/  MOV R4, 0x400 ;  /* 0x0000040000047802 */ /* 0x000fc80000000f00 */
[----:B0-----:R-:W-:Y:S02]  /*10230*/  LEA R10, R5, R4, 0x18 ;  /* 0x00000004050a7211 */ /* 0x001fe400078ec0ff */
[----:B------:R-:W-:Y:S01]  /*10240*/  SHF.L.U32 R4, R2, 0x1f, RZ ;  /* 0x0000001f02047819 */ /* 0x000fe200000006ff */
[----:B------:R-:W0:Y:S02]  /*10250*/  @!P3 LDC R5, c[0x0][0x500] ;  /* 0x00014000ff05bb82 */ /* 0x000e240000000800 */
[----:B------:R-:W-:-:S04]  /*10260*/  IMAD R13, R3, 0x8, R10 ;  /* 0x00000008030d7824 */ /* 0x000fc800078e020a */
[----:B------:R-:W1:Y:S02]  /*10270*/  SYNCS.PHASECHK.TRANS64.TRYWAIT P1, [R13+URZ+0x10], R4 ;  /* 0x000010040d0075a7 */ /* 0x000e64000802017f */
[----:B-1----:R-:W-:Y:S05]  /*10280*/  @!P1 BRA `(.L_x_269) ;  /* 0x0000000c00809947 */ /* 0x002fea0003800000 */
.L_x_287:
[----:B------:R-:W-:Y:S01]  /*10290*/  UPRMT UR8, UR15, 0x9910, URZ ;  /* 0x000099100f087896 */ /* 0x000fe2000800003f */
[----:B0-----:R0:W-:Y:S03]  /*102a0*/  @!P3 SYNCS.ARRIVE.TRANS64 RZ, [R13+URZ], R5 ;  /* 0x000000050dffb9a7 */ /* 0x0011e6000800003f */
[----:B------:R-:W-:-:S06]  /*102b0*/  UISETP.NE.AND UP0, UPT, UR8, 0x2, UPT ;  /* 0x000000020800788c */ /* 0x000fcc000bf05270 */
[----:B------:R-:W-:-:S13]  /*102c0*/  PLOP3.LUT P1, PT, PT, PT, UP0, 0x80, 0x0 ;  /* 0x000000000000781c */ /* 0x000fda0003f2f008 */
[----:B0-----:R-:W-:Y:S05]  /*102d0*/  @P1 BRA `(.L_x_270) ;  /* 0x0000000000041947 */ /* 0x001fea0003800000 */
[----:B------:R-:W-:Y:S01]  /*102e0*/  BPT.TRAP 0x1 ;  /* 0x000000040000795c */ /* 0x000fe20000300000 */
.L_x_270:
[----:B------:R-:W-:Y:S05]  /*102f0*/  @P0 BRA `(.L_x_271) ;  /* 0x0000000000040947 */ /* 0x000fea0003800000 */
[----:B------:R-:W-:Y:S01]  /*10300*/  BPT.TRAP 0x1 ;  /* 0x000000040000795c */ /* 0x000fe20000300000 */
.L_x_271:
[C-C-:B-1----:R-:W-:Y:S01]  /*10310*/  IMAD R4, R3.reuse, 0xc000, R10.reuse ;  /* 0x0000c00003047824 */ /* 0x142fe200078e020a */
[----:B------:R-:W-:Y:S01]  /*10320*/  R2UR UR34, R12 ;  /* 0x000000000c2272ca */ /* 0x000fe200000e0000 */
[----:B------:R-:W-:Y:S01]  /*10330*/  IMAD R10, R3, 0x7000, R10 ;  /* 0x00007000030a7824 */ /* 0x000fe200078e020a */
[----:B------:R-:W-:Y:S01]  /*10340*/  R2UR UR33, R13 ;  /* 0x000000000d2172ca */ /* 0x000fe200000e0000 */
[----:B------:R-:W-:Y:S01]  /*10350*/  VIADD R14, R14, 0xffffffff ;  /* 0xffffffff0e0e7836 */ /* 0x000fe20000000000 */
[----:B------:R-:W-:Y:S01]  /*10360*/  R2UR UR24, R4 ;  /* 0x00000000041872ca */ /* 0x000fe200000e0000 */
[----:B------:R-:W-:Y:S01]  /*10370*/  UIADD3 UR22, UP0, UR40, 0xf0, URZ ;  /* 0x000000f028167890 */ /* 0x000fe2000ff1e03f */
[----:B------:R-:W-:Y:S01]  /*10380*/  R2UR UR8, R10 ;  /* 0x000000000a0872ca */ /* 0x000fe200000e0000 */
[----:B------:R-:W-:Y:S01]  /*10390*/  UIADD3 UR42, UP1, UR40, 0x1f0, URZ ;  /* 0x000001f0282a7890 */ /* 0x000fe2000ff3e03f */
[----:B------:R-:W-:Y:S01]  /*103a0*/  R2UR UR36, R11 ;  /* 0x000000000b2472ca */ /* 0x000fe200000e0000 */
[----:B------:R-:W-:Y:S01]  /*103b0*/  UIADD3.X UR23, URZ, UR41, URZ, UP0, !UPT ;  /* 0x000000293f177290 */ /* 0x000fe200087fe43f */
[----:B------:R-:W-:Y:S01]  /*103c0*/  R2UR UR35, R7 ;  /* 0x00000000072372ca */ /* 0x000fe200000e0000 */
[----:B------:R-:W-:Y:S01]  /*103d0*/  UIADD3.X UR43, URZ, UR41, URZ, UP1, !UPT ;  /* 0x000000293f2b7290 */ /* 0x000fe20008ffe43f */
[----:B------:R-:W-:Y:S01]  /*103e0*/  R2UR UR19, R6 ;  /* 0x00000000061372ca */ /* 0x000fe200000e0000 */
[----:B------:R-:W-:Y:S01]  /*103f0*/  UIADD3 UR26, UR34, 0x80, URZ ;  /* 0x00000080221a7890 */ /* 0x000fe2000fffe03f */
[----:B------:R-:W-:Y:S01]  /*10400*/  ISETP.GT.AND P2, PT, R14, 0x1, PT ;  /* 0x000000010e00780c */ /* 0x000fe20003f44270 */
[----:B------:R-:W-:Y:S01]  /*10410*/  VIADD R3, R3, 0x1 ;  /* 0x0000000103037836 */ /* 0x000fe20000000000 */
[----:B------:R-:W-:Y:S01]  /*10420*/  UMOV UR30, 0x0 ;  /* 0x00000000001e7882 */ /* 0x000fe20000000000 */
[----:B------:R-:W-:Y:S01]  /*10430*/  UIADD3 UR32, UR24, 0x100, URZ ;  /* 0x0000010018207890 */ /* 0x000fe2000fffe03f */
[----:B------:R-:W-:Y:S01]  /*10440*/  VIADD R12, R12, 0x100 ;  /* 0x000001000c0c7836 */ /* 0x000fe20000000000 */
[----:B------:R-:W-:Y:S01]  /*10450*/  UIADD3 UR24, UR24, 0x6100, URZ ;  /* 0x0000610018187890 */ /* 0x000fe2000fffe03f */
[----:B------:R-:W-:Y:S01]  /*10460*/  ISETP.NE.AND P1, PT, R3, 0x2, PT ;  /* 0x000000020300780c */ /* 0x000fe20003f25270 */
[----:B------:R-:W-:-:S02]  /*10470*/  UIADD3 UR16, UR8, 0x18100, URZ ;  /* 0x0001810008107890 */ /* 0x000fc4000fffe03f */
[----:B------:R-:W-:Y:S01]  /*10480*/  UIADD3 UR8, UR8, 0x1b900, URZ ;  /* 0x0001b90008087890 */ /* 0x000fe2000fffe03f */
[----:B------:R-:W-:Y:S01]  /*10490*/  SEL R5, RZ, 0x1, P1 ;  /* 0x00000001ff057807 */ /* 0x000fe20000800000 */
[----:B------:R-:W-:Y:S01]  /*104a0*/  UMOV UR31, 0x10000000 ;  /* 0x10000000001f7882 */ /* 0x000fe20000000000 */
[----:B------:R-:W-:Y:S01]  /*104b0*/  UMOV UR25, UR33 ;  /* 0x0000002100197c82 */ /* 0x000fe20008000000 */
[----:B------:R-:W-:Y:S01]  /*104c0*/  UMOV UR28, UR36 ;  /* 0x00000024001c7c82 */ /* 0x000fe20008000000 */
[----:B------:R-:W-:Y:S01]  /*104d0*/  UMOV UR27, UR35 ;  /* 0x00000023001b7c82 */ /* 0x000fe20008000000 */
[----:B------:R-:W-:Y:S01]  /*104e0*/  UMOV UR17, UR33 ;  /* 0x0000002100117c82 */ /* 0x000fe20008000000 */
[----:B------:R-:W-:Y:S01]  /*104f0*/  UMOV UR18, UR34 ;  /* 0x0000002200127c82 */ /* 0x000fe20008000000 */
[----:B------:R-:W-:Y:S01]  /*10500*/  UMOV UR20, UR36 ;  /* 0x0000002400147c82 */ /* 0x000fe20008000000 */
[----:B------:R0:W-:Y:S01]  /*10510*/  UTMALDG.3D [UR32], [UR22], desc[UR30] ;  /* 0x00001e20160075b4 */ /* 0x0001e20008011000 */
[----:B------:R-:W-:Y:S01]  /*10520*/  UMOV UR9, UR33 ;  /* 0x0000002100097c82 */ /* 0x000fe20008000000 */
[----:B------:R-:W-:Y:S01]  /*10530*/  UMOV UR11, UR19 ;  /* 0x00000013000b7c82 */ /* 0x000fe20008000000 */
[----:B------:R-:W-:Y:S01]  /*10540*/  UMOV UR12, UR36 ;  /* 0x00000024000c7c82 */ /* 0x000fe20008000000 */
[----:B------:R-:W-:Y:S01]  /*10550*/  UMOV UR10, UR26 ;  /* 0x0000001a000a7c82 */ /* 0x000fe20008000000 */
[----:B------:R-:W-:-:S02]  /*10560*/  LOP3.LUT R2, R2, R5, RZ, 0x3c, !PT ;  /* 0x0000000502027212 */ /* 0x000fc400078e3cff */
[----:B------:R-:W-:Y:S01]  /*10570*/  SEL R3, R3, RZ, P1 ;  /* 0x000000ff03037207 */ /* 0x000fe20000800000 */
[----:B------:R0:W-:Y:S01]  /*10580*/  UTMALDG.3D [UR24], [UR22], desc[UR30] ;  /* 0x00001e18160075b4 */ /* 0x0001e20008011000 */
[----:B------:R0:W-:Y:S01]  /*10590*/  UTMALDG.3D [UR16], [UR42], desc[UR30] ;  /* 0x00001e102a0075b4 */ /* 0x0001e20008011000 */
[----:B------:R0:W-:Y:S02]  /*105a0*/  UTMALDG.3D [UR8], [UR42], desc[UR30] ;  /* 0x00001e082a0075b4 */ /* 0x0001e40008011000 */
[----:B0-----:R-:W-:Y:S05]  /*105b0*/  @P2 BRA `(.L_x_272) ;  /* 0xfffffffc00142947 */ /* 0x001fea000383ffff */
.L_x_268:
[----:B------:R-:W-:Y:S05]  /*105c0*/  BSYNC B1 ;  /* 0x0000000000017941 */ /* 0x000fea0003800000 */
.L_x_267:
[----:B------:R-:W2:Y:S01]  /*105d0*/  LDL.LU R15, [R1] ;  /* 0x00000000010f7983 */ /* 0x000ea20000300800 */
[----:B------:R-:W-:Y:S01]  /*105e0*/  LOP3.LUT P5, RZ, R9, 0xff, RZ, 0xc0, !PT ;  /* 0x000000ff09ff7812 */ /* 0x000fe200078ac0ff */
[----:B------:R-:W-:Y:S01]  /*105f0*/  VIADD R8, R8, UR13 ;  /* 0x0000000d08087c36 */ /* 0x000fe20008000000 */
[----:B------:R-:W-:Y:S01]  /*10600*/  ULDC.64 UR8, c[0x0][0x650] ;  /* 0x0001940000087ab9 */ /* 0x000fe20000000a00 */
[----:B------:R-:W3:Y:S01]  /*10610*/  LDL.LU R13, [R1+0x4] ;  /* 0x00000400010d7983 */ /* 0x000ee20000300800 */
[----:B------:R-:W-:Y:S01]  /*10620*/  IMAD.U32 R5, RZ, RZ, UR13 ;  /* 0x0000000dff057e24 */ /* 0x000fe2000f8e00ff */
[----:B------:R-:W-:Y:S01]  /*10630*/  BSSY B1, `(.L_x_273) ;  /* 0x000006f000017945 */ /* 0x000fe20003800000 */
[----:B------:R-:W-:Y:S01]  /*10640*/  ISETP.GT.U32.AND P1, PT, R8, 0x1, PT ;  /* 0x000000010800780c */ /* 0x000fe20003f24070 */
[----:B------:R-:W-:Y:S01]  /*10650*/  IMAD.MOV.U32 R6, RZ, RZ, -0x1 ;  /* 0xffffffffff067424 */ /* 0x000fe200078e00ff */
[----:B------:R-:W-:Y:S01]  /*10660*/  SHF.R.U32.HI R2, RZ, 0x1, R8 ;  /* 0x00000001ff027819 */ /* 0x000fe20000011608 */
[----:B------:R-:W-:Y:S01]  /*10670*/  IMAD.MOV.U32 R11, RZ, RZ, -0x1 ;  /* 0xffffffffff0b7424 */ /* 0x000fe200078e00ff */
[----:B------:R-:W-:Y:S01]  /*10680*/  ISETP.LT.U32.AND P1, PT, R5, 0x2, P1 ;  /* 0x000000020500780c */ /* 0x000fe20000f21070 */
[----:B------:R-:W-:Y:S01]  /*10690*/  IMAD.MOV.U32 R5, RZ, RZ, -0x1 ;  /* 0xffffffffff057424 */ /* 0x000fe200078e00ff */
[----:B------:R-:W-:Y:S01]  /*106a0*/  LOP3.LUT R2, R2, 0x1, RZ, 0xc0, !PT ;  /* 0x0000000102027812 */ /* 0x000fe200078ec0ff */
[----:B------:R-:W0:Y:S01]  /*106b0*/  @P5 S2R R4, SR_CgaCtaId ;  /* 0x0000000000045919 */ /* 0x000e220000008800 */
[----:B------:R-:W-:-:S02]  /*106c0*/  @P5 MOV R3, 0x400 ;  /* 0x0000040000035802 */ /* 0x000fc40000000f00 */
[----:B------:R-:W-:Y:S01]  /*106d0*/  ISETP.NE.U32.AND P2, PT, R2, 0x1, PT ;  /* 0x000000010200780c */ /* 0x000fe20003f45070 */
[----:B------:R-:W-:Y:S01]  /*106e0*/  IMAD.U32 R2, RZ, RZ, UR13 ;  /* 0x0000000dff027e24 */ /* 0x000fe2000f8e00ff */
[----:B------:R-:W-:Y:S02]  /*106f0*/  LOP3.LUT R8, R8, 0x1, RZ, 0xc0, !PT ;  /* 0x0000000108087812 */ /* 0x000fe400078ec0ff */
[----:B------:R-:W-:Y:S02]  /*10700*/  PRMT R9, RZ, 0x7610, R9 ;  /* 0x00007610ff097816 */ /* 0x000fe40000000009 */
[----:B------:R-:W-:-:S04]  /*10710*/  ISETP.GT.U32.AND P2, PT, R2, 0x1, !P2 ;  /* 0x000000010200780c */ /* 0x000fc80005744070 */
[----:B------:R-:W-:Y:S02]  /*10720*/  SEL R2, RZ, 0x1, !P2 ;  /* 0x00000001ff027807 */ /* 0x000fe40005000000 */
[----:B0-----:R-:W-:-:S04]  /*10730*/  @P5 LEA R3, R4, R3, 0x18 ;  /* 0x0000000304035211 */ /* 0x001fc800078ec0ff */
[----:B------:R0:W-:Y:S02]  /*10740*/  @P5 SYNCS.ARRIVE.TRANS64.A1T0 RZ, [R3+URZ+0x38], RZ ;  /* 0x000038ff03ff59a7 */ /* 0x0001e4000810003f */
[----:B0-----:R-:W-:-:S04]  /*10750*/  SEL R3, RZ, 0x1, !P1 ;  /* 0x00000001ff037807 */ /* 0x001fc80004800000 */
[----:B------:R-:W-:Y:S02]  /*10760*/  LOP3.LUT R0, R2, R0, R3, 0x96, !PT ;  /* 0x0000000002007212 */ /* 0x000fe400078e9603 */
[----:B------:R-:W-:Y:S02]  /*10770*/  PRMT R2, RZ, 0x7610, R2 ;  /* 0x00007610ff027816 */ /* 0x000fe40000000002 */
[----:B---3--:R-:W-:-:S04]  /*10780*/  IADD3 R13, P5, R13, UR38, RZ ;  /* 0x000000260d0d7c10 */ /* 0x008fc8000ffbe0ff */
[----:B--2---:R-:W-:Y:S01]  /*10790*/  IADD3.X R15, R15, UR14, RZ, P5, !PT ;  /* 0x0000000e0f0f7c10 */ /* 0x004fe2000affe4ff */
[----:B------:R0:W-:Y:S01]  /*107a0*/  STL [R1+0x4], R13 ;  /* 0x0000040d01007387 */ /* 0x0001e20000100800 */
[----:B------:R-:W-:-:S03]  /*107b0*/  ISETP.GE.U32.AND P5, PT, R13, UR8, PT ;  /* 0x000000080d007c0c */ /* 0x000fc6000bfa6070 */
[----:B------:R0:W-:Y:S01]  /*107c0*/  STL [R1], R15 ;  /* 0x0000000f01007387 */ /* 0x0001e20000100800 */
[----:B------:R-:W-:-:S13]  /*107d0*/  ISETP.GE.U32.AND.EX P1, PT, R15, UR9, PT, P5 ;  /* 0x000000090f007c0c */ /* 0x000fda000bf26150 */
[----:B0-----:R-:W-:Y:S05]  /*107e0*/  @P1 BRA `(.L_x_274) ;  /* 0x00000004004c1947 */ /* 0x001fea0003800000 */
[----:B------:R-:W-:Y:S01]  /*107f0*/  ULDC.64 UR8, c[0x0][0x628] ;  /* 0x00018a0000087ab9 */ /* 0x000fe20000000a00 */
[----:B------:R-:W0:Y:S01]  /*10800*/  S2R R12, SR_CTAID.X ;  /* 0x00000000000c7919 */ /* 0x000e220000002500 */
[----:B------:R-:W-:Y:S01]  /*10810*/  ISETP.NE.U32.AND P1, PT, RZ, UR8, PT ;  /* 0x00000008ff007c0c */ /* 0x000fe2000bf25070 */
[----:B------:R-:W-:Y:S01]  /*10820*/  ULDC UR11, c[0x0][0x630] ;  /* 0x00018c00000b7ab9 */ /* 0x000fe20000000800 */
[----:B------:R-:W-:Y:S01]  /*10830*/  IMAD.MOV.U32 R2, RZ, RZ, R13 ;  /* 0x000000ffff027224 */ /* 0x000fe200078e000d */
[----:B------:R-:W1:Y:S01]  /*10840*/  S2R R10, SR_CTAID.Y ;  /* 0x00000000000a7919 */ /* 0x000e620000002600 */
[----:B------:R-:W-:Y:S01]  /*10850*/  ISETP.NE.AND.EX P1, PT, RZ, UR9, PT, P1 ;  /* 0x00000009ff007c0c */ /* 0x000fe2000bf25310 */
[----:B------:R-:W-:-:S12]  /*10860*/  IMAD.MOV.U32 R3, RZ, RZ, R15 ;  /* 0x000000ffff037224 */ /* 0x000fd800078e000f */
[----:B------:R-:W-:Y:S05]  /*10870*/  @!P1 BRA `(.L_x_275) ;  /* 0x0000000000289947 */ /* 0x000fea0003800000 */
[----:B------:R-:W-:Y:S02]  /*10880*/  ULDC UR10, c[0x0][0x634] ;  /* 0x00018d00000a7ab9 */ /* 0x000fe40000000800 */
[----:B------:R-:W-:-:S05]  /*10890*/  IADD3 R7, P1, R13, UR10, RZ ;  /* 0x0000000a0d077c10 */ /* 0x000fca000ff3e0ff */
[----:B------:R-:W-:-:S04]  /*108a0*/  IMAD.X R11, RZ, RZ, R15, P1 ;  /* 0x000000ffff0b7224 */ /* 0x000fc800008e060f */
[----:B------:R-:W-:-:S04]  /*108b0*/  IMAD.WIDE.U32 R4, R11, UR8, RZ ;  /* 0x000000080b047c25 */ /* 0x000fc8000f8e00ff */
[----:B------:R-:W-:-:S04]  /*108c0*/  IMAD.WIDE.U32 R4, P1, R7, UR9, R4 ;  /* 0x0000000907047c25 */ /* 0x000fc8000f820004 */
[----:B------:R-:W-:-:S04]  /*108d0*/  IMAD.WIDE.U32 R6, R7, UR8, RZ ;  /* 0x0000000807067c25 */ /* 0x000fc8000f8e00ff */
[----:B------:R-:W-:Y:S01]  /*108e0*/  IMAD.X R3, RZ, RZ, RZ, P1 ;  /* 0x000000ffff037224 */ /* 0x000fe200008e06ff */
[----:B------:R-:W-:Y:S01]  /*108f0*/  IADD3 RZ, P1, R7, R4, RZ ;  /* 0x0000000407ff7210 */ /* 0x000fe20007f3e0ff */
[----:B------:R-:W-:-:S04]  /*10900*/  IMAD.MOV.U32 R2, RZ, RZ, R5 ;  /* 0x000000ffff027224 */ /* 0x000fc800078e0005 */
[----:B------:R-:W-:-:S08]  /*10910*/  IMAD.WIDE.U32.X R2, R11, UR9, R2, P1 ;  /* 0x000000090b027c25 */ /* 0x000fd000088e0402 */
.L_x_275:
[--C-:B------:R-:W-:Y:S01]  /*10920*/  SHF.R.U64 R11, R2, UR11, R3.reuse ;  /* 0x0000000b020b7c19 */ /* 0x100fe20008001203 */
[----:B------:R-:W-:Y:S01]  /*10930*/  ULDC.64 UR8, c[0x0][0x620] ;  /* 0x0001880000087ab9 */ /* 0x000fe20000000a00 */
[----:B------:R-:W-:Y:S01]  /*10940*/  SHF.R.U32.HI R2, RZ, UR11, R3 ;  /* 0x0000000bff027c19 */ /* 0x000fe20008011603 */
[----:B------:R-:W-:Y:S01]  /*10950*/  IMAD.MOV.U32 R3, RZ, RZ, R15 ;  /* 0x000000ffff037224 */ /* 0x000fe200078e000f */
[----:B------:R-:W-:Y:S01]  /*10960*/  IADD3 R5, P1, RZ, -R11, RZ ;  /* 0x8000000bff057210 */ /* 0x000fe20007f3e0ff */
[----:B------:R-:W2:Y:S01]  /*10970*/  LDC R7, c[0x0][0x144] ;  /* 0x00005100ff077b82 */ /* 0x000ea20000000800 */
[----:B0-----:R-:W-:Y:S01]  /*10980*/  I2FP.F32.U32 R6, R12 ;  /* 0x0000000c00067245 */ /* 0x001fe20000201000 */
[----:B------:R-:W-:Y:S01]  /*10990*/  ULDC.64 UR16, c[0x0][0x640] ;  /* 0x0001900000107ab9 */ /* 0x000fe20000000a00 */
[----:B------:R-:W-:Y:S01]  /*109a0*/  ULDC UR10, c[0x0][0x608] ;  /* 0x00018200000a7ab9 */ /* 0x000fe20000000800 */
[----:B------:R-:W-:Y:S01]  /*109b0*/  IMAD.X R2, RZ, RZ, ~R2, P1 ;  /* 0x000000ffff027224 */ /* 0x000fe200008e0e02 */
[----:B------:R-:W-:-:S03]  /*109c0*/  ISETP.NE.U32.AND P1, PT, RZ, UR16, PT ;  /* 0x00000010ff007c0c */ /* 0x000fc6000bf25070 */
[----:B------:R-:W-:Y:S01]  /*109d0*/  IMAD R4, R2, UR8, RZ ;  /* 0x0000000802047c24 */ /* 0x000fe2000f8e02ff */
[----:B------:R-:W0:Y:S01]  /*109e0*/  LDC R15, c[0x0][0x148] ;  /* 0x00005200ff0f7b82 */ /* 0x000e220000000800 */
[----:B------:R-:W-:Y:S01]  /*109f0*/  IMAD.MOV.U32 R2, RZ, RZ, R13 ;  /* 0x000000ffff027224 */ /* 0x000fe200078e000d */
[----:B------:R-:W-:-:S03]  /*10a00*/  ISETP.NE.AND.EX P1, PT, RZ, UR17, PT, P1 ;  /* 0x00000011ff007c0c */ /* 0x000fc6000bf25310 */
[----:B------:R-:W-:Y:S01]  /*10a10*/  IMAD.WIDE.U32 R2, R5, UR8, R2 ;  /* 0x0000000805027c25 */ /* 0x000fe2000f8e0002 */
[----:B------:R-:W-:-:S03]  /*10a20*/  ULDC UR8, c[0x0][0x150] ;  /* 0x0000540000087ab9 */ /* 0x000fc60000000800 */
[----:B------:R-:W-:Y:S01]  /*10a30*/  FMUL R6, R6, UR8 ;  /* 0x0000000806067c20 */ /* 0x000fe20008400000 */
[----:B------:R-:W-:Y:S01]  /*10a40*/  IMAD R5, R5, UR9, R4 ;  /* 0x0000000905057c24 */ /* 0x000fe2000f8e0204 */
[----:B------:R-:W-:Y:S01]  /*10a50*/  ULDC UR8, c[0x0][0x618] ;  /* 0x0001860000087ab9 */ /* 0x000fe20000000800 */
[----:B------:R-:W-:Y:S02]  /*10a60*/  ULDC UR9, c[0x0][0x154] ;  /* 0x0000550000097ab9 */ /* 0x000fe40000000800 */
[----:B------:R-:W-:Y:S01]  /*10a70*/  IMAD.IADD R3, R3, 0x1, R5 ;  /* 0x0000000103037824 */ /* 0x000fe200078e0205 */
[----:B------:R-:W3:Y:S04]  /*10a80*/  F2I.U32.TRUNC.NTZ R6, R6 ;  /* 0x0000000600067305 */ /* 0x000ee8000020f000 */
[----:B------:R-:W-:-:S02]  /*10a90*/  SHF.R.U64 R13, R2, UR8, R3 ;  /* 0x00000008020d7c19 */ /* 0x000fc40008001203 */
[----:B-1----:R-:W-:-:S05]  /*10aa0*/  I2FP.F32.U32 R2, R10 ;  /* 0x0000000a00027245 */ /* 0x002fca0000201000 */
[----:B------:R-:W-:Y:S01]  /*10ab0*/  FMUL R4, R2, UR9 ;  /* 0x0000000902047c20 */ /* 0x000fe20008400000 */
[----:B------:R-:W-:Y:S01]  /*10ac0*/  SHF.R.U32.HI R2, RZ, UR8, R3 ;  /* 0x00000008ff027c19 */ /* 0x000fe20008011603 */
[----:B------:R-:W-:Y:S02]  /*10ad0*/  ULDC UR8, c[0x0][0x658] ;  /* 0x0001960000087ab9 */ /* 0x000fe40000000800 */
[----:B------:R1:W4:Y:S01]  /*10ae0*/  F2I.U32.TRUNC.NTZ R18, R4 ;  /* 0x0000000400127305 */ /* 0x000322000020f000 */
[----:B------:R-:W-:Y:S01]  /*10af0*/  SHF.R.U64 R16, R13, UR10, R2 ;  /* 0x0000000a0d107c19 */ /* 0x000fe20008001202 */
[----:B---3--:R-:W-:Y:S01]  /*10b00*/  IMAD.MOV R6, RZ, RZ, -R6 ;  /* 0x000000ffff067224 */ /* 0x008fe200078e0a06 */
[----:B------:R-:W-:-:S03]  /*10b10*/  SHF.R.U32.HI R3, RZ, UR10, R2 ;  /* 0x0000000aff037c19 */ /* 0x000fc60008011602 */
[----:B--2---:R-:W-:Y:S01]  /*10b20*/  IMAD R19, R7, R6, R12 ;  /* 0x0000000607137224 */ /* 0x004fe200078e020c */
[--C-:B------:R-:W-:Y:S02]  /*10b30*/  SHF.R.U64 R14, R16, UR8, R3.reuse ;  /* 0x00000008100e7c19 */ /* 0x100fe40008001203 */
[----:B------:R-:W-:-:S03]  /*10b40*/  SHF.R.U32.HI R3, RZ, UR8, R3 ;  /* 0x00000008ff037c19 */ /* 0x000fc60008011603 */
[----:B------:R-:W-:Y:S01]  /*10b50*/  IMAD.MOV.U32 R2, RZ, RZ, R14 ;  /* 0x000000ffff027224 */ /* 0x000fe200078e000e */
[----:B-1--4-:R-:W-:Y:S06]  /*10b60*/  @!P1 BRA `(.L_x_276) ;  /* 0x0000000000289947 */ /* 0x012fec0003800000 */
        /* <DEDUP_REMOVED lines=10> */
.L_x_276:
[----:B------:R-:W-:Y:S01]  /*10c10*/  ULDC UR8, c[0x0][0x648] ;  /* 0x0001920000087ab9 */ /* 0x000fe20000000800 */
[----:B------:R-:W-:Y:S01]  /*10c20*/  IMAD.MOV R18, RZ, RZ, -R18 ;  /* 0x000000ffff127224 */ /* 0x000fe200078e0a12 */
[----:B------:R-:W-:Y:S01]  /*10c30*/  SHF.R.U64 R3, R2, UR8, R3 ;  /* 0x0000000802037c19 */ /* 0x000fe20008001203 */
[----:B------:R-:W-:Y:S01]  /*10c40*/  ULDC UR8, c[0x0][0x638] ;  /* 0x00018e0000087ab9 */ /* 0x000fe20000000800 */
[----:B------:R-:W-:Y:S01]  /*10c50*/  LOP3.LUT R2, R16, UR6, RZ, 0xc0, !PT ;  /* 0x0000000610027c12 */ /* 0x000fe2000f8ec0ff */
[----:B0-----:R-:W-:Y:S01]  /*10c60*/  @P4 IMAD R19, R15, R18, R10 ;  /* 0x000000120f134224 */ /* 0x001fe200078e020a */
[----:B------:R-:W-:Y:S01]  /*10c70*/  LOP3.LUT R13, R13, UR4, RZ, 0xc0, !PT ;  /* 0x000000040d0d7c12 */ /* 0x000fe2000f8ec0ff */
[----:B------:R-:W-:Y:S01]  /*10c80*/  IMAD.MOV R5, RZ, RZ, -R3 ;  /* 0x000000ffff057224 */ /* 0x000fe200078e0a03 */
[----:B------:R-:W-:Y:S01]  /*10c90*/  ULDC UR9, c[0x0][0x610] ;  /* 0x0001840000097ab9 */ /* 0x000fe20000000800 */
[----:B------:R-:W-:Y:S02]  /*10ca0*/  IMAD R2, R3, UR5, R2 ;  /* 0x0000000503027c24 */ /* 0x000fe4000f8e0202 */
[----:B------:R-:W-:Y:S01]  /*10cb0*/  IMAD R14, R5, UR8, R14 ;  /* 0x00000008050e7c24 */ /* 0x000fe2000f8e020e */
[----:B------:R-:W-:Y:S01]  /*10cc0*/  ULDC UR8, c[0x0][0x600] ;  /* 0x0001800000087ab9 */ /* 0x000fe20000000800 */
[----:B------:R-:W-:-:S02]  /*10cd0*/  IMAD R5, R2, UR9, R19 ;  /* 0x0000000902057c24 */ /* 0x000fc4000f8e0213 */
[----:B------:R-:W-:Y:S02]  /*10ce0*/  IMAD R14, R14, UR8, R13 ;  /* 0x000000080e0e7c24 */ /* 0x000fe4000f8e020d */
[----:B------:R-:W-:-:S03]  /*10cf0*/  IMAD.MOV.U32 R2, RZ, RZ, 0x1 ;  /* 0x00000001ff027424 */ /* 0x000fc600078e00ff */
[----:B------:R-:W-:Y:S02]  /*10d00*/  SEL R6, R14, R5, !P4 ;  /* 0x000000050e067207 */ /* 0x000fe40006000000 */
[----:B------:R-:W-:-:S07]  /*10d10*/  SEL R5, R5, R14, !P4 ;  /* 0x0000000e05057207 */ /* 0x000fce0006000000 */
.L_x_274:
[----:B------:R-:W-:Y:S05]  /*10d20*/  BSYNC B1 ;  /* 0x0000000000017941 */ /* 0x000fea0003800000 */
.L_x_273:
[----:B------:R-:W-:-:S13]  /*10d30*/  LOP3.LUT P1, RZ, R2, 0xff, RZ, 0xc0, !PT ;  /* 0x000000ff02ff7812 */ /* 0x000fda000782c0ff */
[----:B------:R-:W-:Y:S05]  /*10d40*/  @P1 BRA `(.L_x_277) ;  /* 0xfffffff000fc1947 */ /* 0x000fea000383ffff */
[----:B------:R-:W-:Y:S05]  /*10d50*/  BSYNC B0 ;  /* 0x0000000000007941 */ /* 0x000fea0003800000 */
.L_x_265:
[----:B------:R-:W-:-:S03]  /*10d60*/  UMOV UR8, 0xffffffff ;  /* 0xffffffff00087882 */ /* 0x000fc60000000000 */
[----:B------:R-:W-:Y:S05]  /*10d70*/  BRA.DIV UR8, `(.L_x_278) ;  /* 0x0000000208d87947 */ /* 0x000fea000b800000 */
[----:B------:R-:W-:-:S13]  /*10d80*/  ELECT P0, URZ, PT ;  /* 0x00000000003f782f */ /* 0x000fda0003800000 */
.L_x_290:
[----:B------:R-:W-:Y:S04]  /*10d90*/  BSSY B0, `(.L_x_279) ;  /* 0x000001a000007945 */ /* 0x000fe80003800000 */
[----:B------:R-:W-:Y:S05]  /*10da0*/  @!P0 BRA `(.L_x_280) ;  /* 0x0000000000608947 */ /* 0x000fea0003800000 */
[----:B------:R-:W-:-:S04]  /*10db0*/  ULOP3.LUT UR8, UR7, 0x2, URZ, 0xfc, !UPT ;  /* 0x0000000207087892 */ /* 0x000fc8000f8efc3f */
[----:B------:R-:W-:-:S06]  /*10dc0*/  UISETP.NE.AND UP0, UPT, UR8, 0x3, UPT ;  /* 0x000000030800788c */ /* 0x000fcc000bf05270 */
[----:B------:R-:W-:-:S13]  /*10dd0*/  PLOP3.LUT P0, PT, PT, PT, UP0, 0x80, 0x0 ;  /* 0x000000000000781c */ /* 0x000fda0003f0f008 */
[----:B------:R-:W-:Y:S05]  /*10de0*/  @!P0 BRA `(.L_x_281) ;  /* 0x0000000000048947 */ /* 0x000fea0003800000 */
[----:B------:R-:W-:Y:S01]  /*10df0*/  BPT.TRAP 0x1 ;  /* 0x000000040000795c */ /* 0x000fe20000300000 */
.L_x_281:
[----:B------:R-:W0:Y:S01]  /*10e00*/  S2R R3, SR_CgaCtaId ;  /* 0x0000000000037919 */ /* 0x000e220000008800 */
[----:B------:R-:W-:-:S04]  /*10e10*/  MOV R2, 0x400 ;  /* 0x0000040000027802 */ /* 0x000fc80000000f00 */
[----:B0-----:R-:W-:Y:S02]  /*10e20*/  LEA R3, R3, R2, 0x18 ;  /* 0x0000000203037211 */ /* 0x001fe400078ec0ff */
[----:B------:R-:W-:-:S03]  /*10e30*/  SHF.L.U32 R2, R0, 0x1f, RZ ;  /* 0x0000001f00027819 */ /* 0x000fc600000006ff */
[----:B------:R-:W-:-:S04]  /*10e40*/  VIADD R3, R3, 0x10 ;  /* 0x0000001003037836 */ /* 0x000fc80000000000 */
[C---:B------:R-:W-:Y:S02]  /*10e50*/  IMAD R7, R8.reuse, 0x8, R3 ;  /* 0x0000000808077824 */ /* 0x040fe400078e0203 */
[----:B------:R-:W-:Y:S02]  /*10e60*/  VIADD R8, R8, 0x1 ;  /* 0x0000000108087836 */ /* 0x000fe40000000000 */
[----:B------:R-:W0:Y:S03]  /*10e70*/  SYNCS.PHASECHK.TRANS64.TRYWAIT P0, [R7+URZ], R2 ;  /* 0x00000002070075a7 */ /* 0x000e26000800017f */
[----:B------:R-:W-:-:S04]  /*10e80*/  ISETP.NE.AND P1, PT, R8, 0x2, PT ;  /* 0x000000020800780c */ /* 0x000fc80003f25270 */
[----:B------:R-:W-:Y:S02]  /*10e90*/  SEL R5, RZ, 0x1, P1 ;  /* 0x00000001ff057807 */ /* 0x000fe40000800000 */
[----:B------:R-:W-:Y:S02]  /*10ea0*/  SEL R8, R8, RZ, P1 ;  /* 0x000000ff08087207 */ /* 0x000fe40000800000 */
[----:B------:R-:W-:Y:S01]  /*10eb0*/  LOP3.LUT R0, R0, R5, RZ, 0x3c, !PT ;  /* 0x0000000500007212 */ /* 0x000fe200078e3cff */
[----:B0-----:R-:W-:Y:S06]  /*10ec0*/  @!P0 BRA `(.L_x_282) ;  /* 0x0000000000a88947 */ /* 0x001fec0003800000 */
.L_x_291:
[----:B------:R-:W-:Y:S01]  /*10ed0*/  IMAD R3, R8, 0x8, R3 ;  /* 0x0000000808037824 */ /* 0x000fe200078e0203 */
[----:B------:R-:W-:-:S07]  /*10ee0*/  SHF.L.U32 R0, R0, 0x1f, RZ ;  /* 0x0000001f00007819 */ /* 0x000fce00000006ff */
.L_x_283:
[----:B-1----:R1:W2:Y:S02]  /*10ef0*/  SYNCS.PHASECHK.TRANS64.TRYWAIT P0, [R3+URZ], R0 ;  /* 0x00000000030075a7 */ /* 0x0022a4000800017f */
[----:B--2---:R-:W-:Y:S05]  /*10f00*/  @!P0 NANOSLEEP.SYNCS 0x989680 ;  /* 0x009896800000895d */ /* 0x004fea0003900000 */
[----:B------:R-:W2:Y:S02]  /*10f10*/  @!P0 SYNCS.PHASECHK.TRANS64 P0, [R3+URZ], R0 ;  /* 0x00000000030085a7 */ /* 0x000ea4000800007f */
[----:B--2---:R-:W-:Y:S05]  /*10f20*/  @!P0 BRA `(.L_x_283) ;  /* 0xfffffffc00f08947 */ /* 0x004fea000383ffff */
.L_x_280:
[----:B------:R-:W-:Y:S05]  /*10f30*/  BSYNC B0 ;  /* 0x0000000000007941 */ /* 0x000fea0003800000 */
.L_x_279:
[----:B------:R-:W-:Y:S05]  /*10f40*/  EXIT ;  /* 0x000000000000794d */ /* 0x000fea0003800000 */
.L_x_17:
[----:B-1----:R-:W-:-:S04]  /*10f50*/  IMAD.U32 R3, RZ, RZ, UR12 ;  /* 0x0000000cff037e24 */ /* 0x002fc8000f8e00ff */
[----:B------:R1:W2:Y:S03]  /*10f60*/  SYNCS.PHASECHK.TRANS64.TRYWAIT P0, [R3+URZ], R0 ;  /* 0x00000000030075a7 */ /* 0x0002a6000800017f */
[----:B--2---:R-:W-:Y:S05]  /*10f70*/  @!P0 NANOSLEEP.SYNCS 0x989680 ;  /* 0x009896800000895d */ /* 0x004fea0003900000 */
[----:B------:R-:W2:Y:S02]  /*10f80*/  @!P0 SYNCS.PHASECHK.TRANS64 P0, [R3+URZ], R0 ;  /* 0x00000000030085a7 */ /* 0x000ea4000800007f */
[----:B--2---:R-:W-:Y:S05]  /*10f90*/  @!P0 BRA `(.L_x_17) ;  /* 0xfffffffc00ec8947 */ /* 0x004fea000383ffff */
[----:B------:R-:W-:Y:S05]  /*10fa0*/  BRA `(.L_x_16) ;  /* 0xffffff0800687947 */ /* 0x000fea000383ffff */
.L_x_23:
[----:B-1----:R-:W-:-:S04]  /*10fb0*/  IMAD.U32 R226, RZ, RZ, UR14 ;  /* 0x0000000effe27e24 */ /* 0x002fc8000f8e00ff */
[----:B------:R1:W2:Y:S03]  /*10fc0*/  SYNCS.PHASECHK.TRANS64.TRYWAIT P0, [R226+URZ], R225 ;  /* 0x000000e1e20075a7 */ /* 0x0002a6000800017f */
[----:B--2---:R-:W-:Y:S05]  /*10fd0*/  @!P0 NANOSLEEP.SYNCS 0x989680 ;  /* 0x009896800000895d */ /* 0x004fea0003900000 */
[----:B------:R-:W2:Y:S02]  /*10fe0*/  @!P0 SYNCS.PHASECHK.TRANS64 P0, [R226+URZ], R225 ;  /* 0x000000e1e20085a7 */ /* 0x000ea4000800007f */
[----:B--2---:R-:W-:Y:S05]  /*10ff0*/  @!P0 BRA `(.L_x_23) ;  /* 0xfffffffc00ec8947 */ /* 0x004fea000383ffff */
[----:B------:R-:W-:Y:S05]  /*11000*/  BRA `(.L_x_22) ;  /* 0xffffff3000f47947 */ /* 0x000fea000383ffff */
.L_x_266:
[----:B------:R-:W-:Y:S01]  /*11010*/  BSSY B1, `(.L_x_284) ;  /* 0x0000006000017945 */ /* 0x000fe20003800000 */
[----:B------:R-:W-:-:S07]  /*11020*/  IMAD.MOV.U32 R2, RZ, RZ, -0x1 ;  /* 0xffffffffff027424 */ /* 0x000fce00078e00ff */
[----:B------:R-:W-:Y:S05]  /*11030*/  WARPSYNC.COLLECTIVE R2, `(.L_x_285) ;  /* 0x00000000020c7348 */ /* 0x000fea0003c00000 */
[----:B------:R-:W-:Y:S02]  /*11040*/  ELECT P1, UR62, PT ;  /* 0x00000000003e782f */ /* 0x000fe40003820000 */
[----:B------:R-:W-:Y:S01]  /*11050*/  MOV R2, UR62 ;  /* 0x0000003e00027c02 */ /* 0x000fe20008000f00 */
[----:B------:R-:W-:Y:S10]  /*11060*/  ENDCOLLECTIVE ;  /* 0x000000000000791b */ /* 0x000ff40003800000 */
.L_x_285:
[----:B------:R-:W-:Y:S05]  /*11070*/  BSYNC B1 ;  /* 0x0000000000017941 */ /* 0x000fea0003800000 */
.L_x_284:
[----:B------:R-:W-:Y:S05]  /*11080*/  BRA `(.L_x_286) ;  /* 0xfffffff000387947 */ /* 0x000fea000383ffff */
.L_x_269:
[----:B-1----:R1:W2:Y:S02]  /*11090*/  SYNCS.PHASECHK.TRANS64.TRYWAIT P1, [R13+URZ+0x10], R4 ;  /* 0x000010040d0075a7 */ /* 0x0022a4000802017f */
[----:B--2---:R-:W-:Y:S05]  /*110a0*/  @!P1 NANOSLEEP.SYNCS 0x989680 ;  /* 0x009896800000995d */ /* 0x004fea0003900000 */
[----:B------:R-:W2:Y:S02]  /*110b0*/  @!P1 SYNCS.PHASECHK.TRANS64 P1, [R13+URZ+0x10], R4 ;  /* 0x000010040d0095a7 */ /* 0x000ea4000802007f */
[----:B--2---:R-:W-:Y:S05]  /*110c0*/  @!P1 BRA `(.L_x_269) ;  /* 0xfffffffc00f09947 */ /* 0x004fea000383ffff */
[----:B------:R-:W-:Y:S05]  /*110d0*/  BRA `(.L_x_287) ;  /* 0xfffffff0006c7947 */ /* 0x000fea000383ffff */
.L_x_278:
[----:B------:R-:W-:Y:S01]  /*110e0*/  BSSY B0, `(.L_x_288) ;  /* 0x0000006000007945 */ /* 0x000fe20003800000 */
[----:B------:R-:W-:-:S07]  /*110f0*/  IMAD.MOV.U32 R2, RZ, RZ, -0x1 ;  /* 0xffffffffff027424 */ /* 0x000fce00078e00ff */
[----:B------:R-:W-:Y:S05]  /*11100*/  WARPSYNC.COLLECTIVE R2, `(.L_x_289) ;  /* 0x00000000020c7348 */ /* 0x000fea0003c00000 */
[----:B------:R-:W-:Y:S02]  /*11110*/  ELECT P1, UR62, PT ;  /* 0x00000000003e782f */ /* 0x000fe40003820000 */
[----:B------:R-:W-:Y:S01]  /*11120*/  MOV R2, UR62 ;  /* 0x0000003e00027c02 */ /* 0x000fe20008000f00 */
[----:B------:R-:W-:Y:S10]  /*11130*/  ENDCOLLECTIVE ;  /* 0x000000000000791b */ /* 0x000ff40003800000 */
.L_x_289:
[----:B------:R-:W-:Y:S05]  /*11140*/  BSYNC B0 ;  /* 0x0000000000007941 */ /* 0x000fea0003800000 */
.L_x_288:
[----:B------:R-:W-:Y:S01]  /*11150*/  PLOP3.LUT P0, PT, P1, PT, PT, 0x80, 0x0 ;  /* 0x000000000000781c */ /* 0x000fe20000f0f070 */
[----:B------:R-:W-:-:S12]  /*11160*/  BRA `(.L_x_290) ;  /* 0xfffffffc00087947 */ /* 0x000fd8000383ffff */
.L_x_282:
[----:B0-----:R0:W1:Y:S02]  /*11170*/  SYNCS.PHASECHK.TRANS64.TRYWAIT P0, [R7+URZ], R2 ;  /* 0x00000002070075a7 */ /* 0x001064000800017f */
[----:B-1----:R-:W-:Y:S05]  /*11180*/  @!P0 NANOSLEEP.SYNCS 0x989680 ;  /* 0x009896800000895d */ /* 0x002fea0003900000 */
[----:B------:R-:W1:Y:S02]  /*11190*/  @!P0 SYNCS.PHASECHK.TRANS64 P0, [R7+URZ], R2 ;  /* 0x00000002070085a7 */ /* 0x000e64000800007f */
[----:B-1----:R-:W-:Y:S05]  /*111a0*/  @!P0 BRA `(.L_x_282) ;  /* 0xfffffffc00f08947 */ /* 0x002fea000383ffff */
[----:B------:R-:W-:Y:S05]  /*111b0*/  BRA `(.L_x_291) ;  /* 0xfffffffc00447947 */ /* 0x000fea000383ffff */
.L_x_292:
[----:B------:R-:W-:-:S00]  /*111c0*/  BRA `(.L_x_292) ;  /* 0xfffffffc00fc7947 */ /* 0x000fc0000383ffff */
[----:B------:R-:W-:-:S00]  /*111d0*/  NOP ;  /* 0x0000000000007918 */ /* 0x000fc00000000000 */
        /* <DEDUP_REMOVED lines=10> */
.L_x_293:


//--------------------- .nv.shared._ZN7cutlass13device_kernelINS_4gemm6kernel13GemmUniversalIN4cute5tupleIJiiiiEEENS1_10collective13CollectiveMmaINS1_37MainloopSm90TmaGmmaWarpSpecializedFP8ILi2ENS5_IJNS4_1CILi1EEESB_SB_EEENS1_35KernelTmaWarpSpecializedCooperativeEEENS5_IJNSA_ILi192EEENSA_ILi112EEENSA_ILi256EEEEEENS_12float_e4m3_tENS5_IJlSB_lEEESJ_SK_NS4_8TiledMMAINS4_8MMA_AtomIJNS4_4SM904GMMA30MMA_64x16x32_F32E4M3E4M3_SS_TNILNSO_7ScaleInE1ELSQ_1EEEEEENS4_6LayoutINS5_IJNSA_ILi2EEESB_SB_EEENS5_IJSB_NSA_ILi0EEESW_EEEEENS5_IJNS4_10UnderscoreESZ_SZ_EEEEENS4_13SM90_TMA_LOADENS4_14ComposedLayoutINS4_7SwizzleILi3ELi4ELi3EEENS4_18smem_ptr_flag_bitsILi8EEENST_INS5_IJNSA_ILi8EEENSA_ILi128EEEEEENS5_IJS19_SB_EEEEEEEvNS4_8identityES12_S1D_vS1E_EENS_8epilogue10collective6detail29Sm90TmaWarpSpecializedAdapterINS1H_15DefaultEpilogueISJ_SK_SK_NS1G_6thread17LinearCombinationISJ_Li1EffLNS1L_9ScaleType4KindE0ELNS_15FloatRoundStyleE2ESJ_EENS1_15EpilogueDefaultEEEEEvvEEEEvNT_6ParamsE --------------------------
	.section	.nv.shared._ZN7cutlass13device_kernelINS_4gemm6kernel13GemmUniversalIN4cute5tupleIJiiiiEEENS1_10collective13CollectiveMmaINS1_37MainloopSm90TmaGmmaWarpSpecializedFP8ILi2ENS5_IJNS4_1CILi1EEESB_SB_EEENS1_35KernelTmaWarpSpecializedCooperativeEEENS5_IJNSA_ILi192EEENSA_ILi112EEENSA_ILi256EEEEEENS_12float_e4m3_tENS5_IJlSB_lEEESJ_SK_NS4_8TiledMMAINS4_8MMA_AtomIJNS4_4SM904GMMA30MMA_64x16x32_F32E4M3E4M3_SS_TNILNSO_7ScaleInE1ELSQ_1EEEEEENS4_6LayoutINS5_IJNSA_ILi2EEESB_SB_EEENS5_IJSB_NSA_ILi0EEESW_EEEEENS5_IJNS4_10UnderscoreESZ_SZ_EEEEENS4_13SM90_TMA_LOADENS4_14ComposedLayoutINS4_7SwizzleILi3ELi4ELi3EEENS4_18smem_ptr_flag_bitsILi8EEENST_INS5_IJNSA_ILi8EEENSA_ILi128EEEEEENS5_IJS19_SB_EEEEEEEvNS4_8identityES12_S1D_vS1E_EENS_8epilogue10collective6detail29Sm90TmaWarpSpecializedAdapterINS1H_15DefaultEpilogueISJ_SK_SK_NS1G_6thread17LinearCombinationISJ_Li1EffLNS1L_9ScaleType4KindE0ELNS_15FloatRoundStyleE2ESJ_EENS1_15EpilogueDefaultEEEEEvvEEEEvNT_6ParamsE,"aw",@nobits
	.sectionflags	@""
	.align	16
	.zero		1024


//--------------------- .nv.shared.reserved.0     --------------------------
	.section	.nv.shared.reserved.0,"aw",@nobits
	.weak		__nv_reservedSMEM_offset_0_alias
	.size		__nv_reservedSMEM_offset_0_alias, 0, 0
	.other		__nv_reservedSMEM_offset_0_alias,@"STO_CUDA_RESERVED_SHARED STV_DEFAULT"
__nv_reservedSMEM_offset_0_alias:
	.zero		0


//--------------------- .nv.global                --------------------------
	.section	.nv.global,"aw",@nobits
.nv.global:
	.type		_ZN40_INTERNAL_1b76d20e_4_k_cu_d0160790_103274cute1_E,@object
	.size		_ZN40_INTERNAL_1b76d20e_4_k_cu_d0160790_103274cute1_E,(_ZN40_INTERNAL_1b76d20e_4_k_cu_d0160790_103274cuda3std3__45__cpo6cbeginE - _ZN40_INTERNAL_1b76d20e_4_k_cu_d0160790_103274cute1_E)
_ZN40_INTERNAL_1b76d20e_4_k_cu_d0160790_103274cute1_E:
	.zero		1
	.type		_ZN40_INTERNAL_1b76d20e_4_k_cu_d0160790_103274cuda3std3__45__cpo6cbeginE,@object
	.size		_ZN40_INTERNAL_1b76d20e_4_k_cu_d0160790_103274cuda3std3__45__cpo6cbeginE,(_ZN40_INTERNAL_1b76d20e_4_k_cu_d0160790_103274cuda3std3__48in_placeE - _ZN40_INTERNAL_1b76d20e_4_k_cu_d0160790_103274cuda3std3__45__cpo6cbeginE)
_ZN40_INTERNAL_1b76d20e_4_k_cu_d0160790_103274cuda3std3__45__cpo6cbeginE:
	.zero		1
	.type		_ZN40_INTERNAL_1b76d20e_4_k_cu_d0160790_103274cuda3std3__48in_placeE,@object
	.size		_ZN40_INTERNAL_1b76d20e_4_k_cu_d0160790_103274cuda3std3__48in_placeE,(_ZN40_INTERNAL_1b76d20e_4_k_cu_d0160790_103274cuda3std6ranges3__45__cpo9iter_moveE - _ZN40_INTERNAL_1b76d20e_4_k_cu_d0160790_103274cuda3std3__48in_placeE)
_ZN40_INTERNAL_1b76d20e_4_k_cu_d0160790_103274cuda3std3__48in_placeE:
	.zero		1
	.type		_ZN40_INTERNAL_1b76d20e_4_k_cu_d0160790_103274cuda3std6ranges3__45__cpo9iter_moveE,@object
	.size		_ZN40_INTERNAL_1b76d20e_4_k_cu_d0160790_103274cuda3std6ranges3__45__cpo9iter_moveE,(_ZN40_INTERNAL_1b76d20e_4_k_cu_d0160790_103274cuda3std3__45__cpo5beginE - _ZN40_INTERNAL_1b76d20e_4_k_cu_d0160790_103274cuda3std6ranges3__45__cpo9iter_moveE)
_ZN40_INTERNAL_1b76d20e_4_k_cu_d0160790_103274cuda3std6ranges3__45__cpo9iter_moveE:
	.zero		1
	.type		_ZN40_INTERNAL_1b76d20e_4_k_cu_d0160790_103274cuda3std3__45__cpo5beginE,@object
	.size		_ZN40_INTERNAL_1b76d20e_4_k_cu_d0160790_103274cuda3std3__45__cpo5beginE,(_ZN40_INTERNAL_1b76d20e_4_k_cu_d0160790_103274cuda3std3__442_GLOBAL__N__1b76d20e_4_k_cu_d0160790_103276ignoreE - _ZN40_INTERNAL_1b76d20e_4_k_cu_d0160790_103274cuda3std3__45__cpo5beginE)
_ZN40_INTERNAL_1b76d20e_4_k_cu_d0160790_103274cuda3std3__45__cpo5beginE:
	.zero		1
	.type		_ZN40_INTERNAL_1b76d20e_4_k_cu_d0160790_103274cuda3std3__442_GLOBAL__N__1b76d20e_4_k_cu_d0160790_103276ignoreE,@object
	.size		_ZN40_INTERNAL_1b76d20e_4_k_cu_d0160790_103274cuda3std3__442_GLOBAL__N__1b76d20e_4_k_cu_d0160790_103276ignoreE,(_ZN40_INTERNAL_1b76d20e_4_k_cu_d0160790_103274cute7productE - _ZN40_INTERNAL_1b76d20e_4_k_cu_d0160790_103274cuda3std3__442_GLOBAL__N__1b76d20e_4_k_cu_d0160790_103276ignoreE)
_ZN40_INTERNAL_1b76d20e_4_k_cu_d0160790_103274cuda3std3__442_GLOBAL__N__1b76d20e_4_k_cu_d0160790_103276ignoreE:
	.zero		1
	.type		_ZN40_INTERNAL_1b76d20e_4_k_cu_d0160790_103274cute7productE,@object
	.size		_ZN40_INTERNAL_1b76d20e_4_k_cu_d0160790_103274cute7productE,(_ZN40_INTERNAL_1b76d20e_4_k_cu_d0160790_103274cuda3std3__45__cpo3endE - _ZN40_INTERNAL_1b76d20e_4_k_cu_d0160790_103274cute7productE)
_ZN40_INTERNAL_1b76d20e_4_k_cu_d0160790_103274cute7productE:
	.zero		1
	.type		_ZN40_INTERNAL_1b76d20e_4_k_cu_d0160790_103274cuda3std3__45__cpo3endE,@object
	.size		_ZN40_INTERNAL_1b76d20e_4_k_cu_d0160790_103274cuda3std3__45__cpo3endE,(_ZN40_INTERNAL_1b76d20e_4_k_cu_d0160790_103274cuda3std3__419piecewise_constructE - _ZN40_INTERNAL_1b76d20e_4_k_cu_d0160790_103274cuda3std3__45__cpo3endE)
_ZN40_INTERNAL_1b76d20e_4_k_cu_d0160790_103274cuda3std3__45__cpo3endE:
	.zero		1
	.type		_ZN40_INTERNAL_1b76d20e_4_k_cu_d0160790_103274cuda3std3__419piecewise_constructE,@object
	.size		_ZN40_INTERNAL_1b76d20e_4_k_cu_d0160790_103274cuda3std3__419piecewise_constructE,(_ZN40_INTERNAL_1b76d20e_4_k_cu_d0160790_103274cuda3std3__45__cpo4cendE - _ZN40_INTERNAL_1b76d20e_4_k_cu_d0160790_103274cuda3std3__419piecewise_constructE)
_ZN40_INTERNAL_1b76d20e_4_k_cu_d0160790_103274cuda3std3__419piecewise_constructE:
	.zero		1
	.type		_ZN40_INTERNAL_1b76d20e_4_k_cu_d0160790_103274cuda3std3__45__cpo4cendE,@object
	.size		_ZN40_INTERNAL_1b76d20e_4_k_cu_d0160790_103274cuda3std3__45__cpo4cendE,(_ZN40_INTERNAL_1b76d20e_4_k_cu_d0160790_103274cuda3std6ranges3__45__cpo4swapE - _ZN40_INTERNAL_1b76d20e_4_k_cu_d0160790_103274cuda3std3__45__cpo4cendE)
_ZN40_INTERNAL_1b76d20e_4_k_cu_d0160790_103274cuda3std3__45__cpo4cendE:
	.zero		1
	.type		_ZN40_INTERNAL_1b76d20e_4_k_cu_d0160790_103274cuda3std6ranges3__45__cpo4swapE,@object
	.size		_ZN40_INTERNAL_1b76d20e_4_k_cu_d0160790_103274cuda3std6ranges3__45__cpo4swapE,(.L_7 - _ZN40_INTERNAL_1b76d20e_4_k_cu_d0160790_103274cuda3std6ranges3__45__cpo4swapE)
_ZN40_INTERNAL_1b76d20e_4_k_cu_d0160790_103274cuda3std6ranges3__45__cpo4swapE:
	.zero		1
.L_7:


//--------------------- .nv.constant0._ZN7cutlass13device_kernelINS_4gemm6kernel13GemmUniversalIN4cute5tupleIJiiiiEEENS1_10collective13CollectiveMmaINS1_37MainloopSm90TmaGmmaWarpSpecializedFP8ILi2ENS5_IJNS4_1CILi1EEESB_SB_EEENS1_35KernelTmaWarpSpecializedCooperativeEEENS5_IJNSA_ILi192EEENSA_ILi112EEENSA_ILi256EEEEEENS_12float_e4m3_tENS5_IJlSB_lEEESJ_SK_NS4_8TiledMMAINS4_8MMA_AtomIJNS4_4SM904GMMA30MMA_64x16x32_F32E4M3E4M3_SS_TNILNSO_7ScaleInE1ELSQ_1EEEEEENS4_6LayoutINS5_IJNSA_ILi2EEESB_SB_EEENS5_IJSB_NSA_ILi0EEESW_EEEEENS5_IJNS4_10UnderscoreESZ_SZ_EEEEENS4_13SM90_TMA_LOADENS4_14ComposedLayoutINS4_7SwizzleILi3ELi4ELi3EEENS4_18smem_ptr_flag_bitsILi8EEENST_INS5_IJNSA_ILi8EEENSA_ILi128EEEEEENS5_IJS19_SB_EEEEEEEvNS4_8identityES12_S1D_vS1E_EENS_8epilogue10collective6detail29Sm90TmaWarpSpecializedAdapterINS1H_15DefaultEpilogueISJ_SK_SK_NS1G_6thread17LinearCombinationISJ_Li1EffLNS1L_9ScaleType4KindE0ELNS_15FloatRoundStyleE2ESJ_EENS1_15EpilogueDefaultEEEEEvvEEEEvNT_6ParamsE --------------------------
	.section	.nv.constant0._ZN7cutlass13device_kernelINS_4gemm6kernel13GemmUniversalIN4cute5tupleIJiiiiEEENS1_10collective13CollectiveMmaINS1_37MainloopSm90TmaGmmaWarpSpecializedFP8ILi2ENS5_IJNS4_1CILi1EEESB_SB_EEENS1_35KernelTmaWarpSpecializedCooperativeEEENS5_IJNSA_ILi192EEENSA_ILi112EEENSA_ILi256EEEEEENS_12float_e4m3_tENS5_IJlSB_lEEESJ_SK_NS4_8TiledMMAINS4_8MMA_AtomIJNS4_4SM904GMMA30MMA_64x16x32_F32E4M3E4M3_SS_TNILNSO_7ScaleInE1ELSQ_1EEEEEENS4_6LayoutINS5_IJNSA_ILi2EEESB_SB_EEENS5_IJSB_NSA_ILi0EEESW_EEEEENS5_IJNS4_10UnderscoreESZ_SZ_EEEEENS4_13SM90_TMA_LOADENS4_14ComposedLayoutINS4_7SwizzleILi3ELi4ELi3EEENS4_18smem_ptr_flag_bitsILi8EEENST_INS5_IJNSA_ILi8EEENSA_ILi128EEEEEENS5_IJS19_SB_EEEEEEEvNS4_8identityES12_S1D_vS1E_EENS_8epilogue10collective6detail29Sm90TmaWarpSpecializedAdapterINS1H_15DefaultEpilogueISJ_SK_SK_NS1G_6thread17LinearCombinationISJ_Li1EffLNS1L_9ScaleType4KindE0ELNS_15FloatRoundStyleE2ESJ_EENS1_15EpilogueDefaultEEEEEvvEEEEvNT_6ParamsE,"a",@progbits
	.sectionflags	@""
	.align	4
.nv.constant0._ZN7cutlass13device_kernelINS_4gemm6kernel13GemmUniversalIN4cute5tupleIJiiiiEEENS1_10collective13CollectiveMmaINS1_37MainloopSm90TmaGmmaWarpSpecializedFP8ILi2ENS5_IJNS4_1CILi1EEESB_SB_EEENS1_35KernelTmaWarpSpecializedCooperativeEEENS5_IJNSA_ILi192EEENSA_ILi112EEENSA_ILi256EEEEEENS_12float_e4m3_tENS5_IJlSB_lEEESJ_SK_NS4_8TiledMMAINS4_8MMA_AtomIJNS4_4SM904GMMA30MMA_64x16x32_F32E4M3E4M3_SS_TNILNSO_7ScaleInE1ELSQ_1EEEEEENS4_6LayoutINS5_IJNSA_ILi2EEESB_SB_EEENS5_IJSB_NSA_ILi0EEESW_EEEEENS5_IJNS4_10UnderscoreESZ_SZ_EEEEENS4_13SM90_TMA_LOADENS4_14ComposedLayoutINS4_7SwizzleILi3ELi4ELi3EEENS4_18smem_ptr_flag_bitsILi8EEENST_INS5_IJNSA_ILi8EEENSA_ILi128EEEEEENS5_IJS19_SB_EEEEEEEvNS4_8identityES12_S1D_vS1E_EENS_8epilogue10collective6detail29Sm90TmaWarpSpecializedAdapterINS1H_15DefaultEpilogueISJ_SK_SK_NS1G_6thread17LinearCombinationISJ_Li1EffLNS1L_9ScaleType4KindE0ELNS_15FloatRoundStyleE2ESJ_EENS1_15EpilogueDefaultEEEEEvvEEEEvNT_6ParamsE:
	.zero		1664


//--------------------- SYMBOLS --------------------------

	.type		.nv.reservedSmem.offset0,@object
	.size		.nv.reservedSmem.offset0,0x4
